// auto-generated by cutlass_sweep.gemm — config: {"arch": "sm_100", "cluster_m": 4, "cluster_n": 2, "dtype": "fp32", "dtype_b": "fp32", "layout": "nt", "stages": 0, "tile_k": 64, "tile_m": 128, "tile_n": 64}
#include "cutlass/cutlass.h"
#include "cutlass/gemm/collective/collective_builder.hpp"
#include "cutlass/gemm/device/gemm_universal_adapter.h"
#include "cutlass/gemm/kernel/gemm_universal.hpp"
#include "cutlass/epilogue/collective/collective_builder.hpp"

using ElemA = float;
using ElemB = float;
using ElemCD = float;
using Acc  = float;
using TileShape    = cute::Shape<cute::_128, cute::_64, cute::_64>;
using ClusterShape = cute::Shape<cute::_4, cute::_2, cute::_1>;

using CollectiveEpilogue = typename cutlass::epilogue::collective::CollectiveBuilder<
    cutlass::arch::Sm100, cutlass::arch::OpClassTensorOp,
    TileShape, ClusterShape,
    cutlass::epilogue::collective::EpilogueTileAuto,
    Acc, Acc,
    ElemCD, cutlass::layout::RowMajor, 128 / cutlass::sizeof_bits<ElemCD>::value,
    ElemCD, cutlass::layout::RowMajor, 128 / cutlass::sizeof_bits<ElemCD>::value,
    cutlass::epilogue::collective::EpilogueScheduleAuto
  >::CollectiveOp;

using CollectiveMainloop = typename cutlass::gemm::collective::CollectiveBuilder<
    cutlass::arch::Sm100, cutlass::arch::OpClassTensorOp,
    ElemA, cutlass::layout::RowMajor, 128 / cutlass::sizeof_bits<ElemA>::value,
    ElemB, cutlass::layout::ColumnMajor, 128 / cutlass::sizeof_bits<ElemB>::value,
    Acc,
    TileShape, ClusterShape,
    cutlass::gemm::collective::StageCountAutoCarveout<static_cast<int>(sizeof(typename CollectiveEpilogue::SharedStorage))>,
    cutlass::gemm::collective::KernelScheduleAuto
  >::CollectiveOp;

using GemmKernel = cutlass::gemm::kernel::GemmUniversal<
    cute::Shape<int,int,int,int>,
    CollectiveMainloop,
    CollectiveEpilogue
>;
using Gemm = cutlass::gemm::device::GemmUniversalAdapter<GemmKernel>;

// Force the device kernel symbol into the cubin without needing a host main.
auto* _anchor = &cutlass::device_kernel<GemmKernel>;


// ===== COMPILED SASS (sm_100a) =====

	.target	sm_100a

	.elftype	@"ET_EXEC"


//--------------------- .note.nv.tkinfo           --------------------------
	.section	.note.nv.tkinfo,"",@"SHT_NOTE"
	.sectionflags	@"SHF_NOTE_NV_TKINFO"
	.tkinfo
        /*0018*/ 	.word	0x00000002
        /*0030*/ 	.string	""
        /*0030*/ 	.string	"ptxas"
        /*0030*/ 	.string	"Cuda compilation tools, release 13.0, V13.0.88"
        /*0030*/ 	.string	"Build cuda_13.0.r13.0/compiler.36424714_0"
        /*0030*/ 	.string	"-arch sm_100a -m 64 "



//--------------------- .note.nv.cuinfo           --------------------------
	.section	.note.nv.cuinfo,"",@"SHT_NOTE"
	.sectionflags	@"SHF_NOTE_NV_CUINFO"
        /*0018*/ 	.short	0x0002
        /*001a*/ 	.short	0x0064
        /*001c*/ 	.short	0x0082
	.zero		2


//--------------------- .nv.info                  --------------------------
	.section	.nv.info,"",@"SHT_CUDA_INFO"
	.align	4


	//----- nvinfo : EIATTR_REGCOUNT
	.align		4
        /*0000*/ 	.byte	0x04, 0x2f
        /*0002*/ 	.short	(.L_19 - .L_18)
	.align		4
.L_18:
        /*0004*/ 	.word	index@(_ZN7cutlass13device_kernelINS_4gemm6kernel13GemmUniversalIN4cute5tupleIJiiiiEEENS1_10collective13CollectiveMmaINS1_35MainloopSm100TmaUmmaWarpSpecializedILi8ELi2ELi4ENS5_IJNS4_1CILi4EEENSA_ILi2EEENSA_ILi1EEEEEEEENS5_IJNSA_ILi128EEENSA_ILi64EEESH_EEEfNS5_IJlSD_lEEEfSJ_NS4_8TiledMMAINS4_8MMA_AtomIJNS4_23SM100_MMA_TF32_2x1SM_SSINS_10tfloat32_tESN_fLi128ELi64ELNS4_4UMMA5MajorE0ELSP_0ELNSO_7ScaleInE0ELSQ_0EEEEEENS4_6LayoutINS5_IJSD_SD_SD_EEENS5_IJNSA_ILi0EEESV_SV_EEEEENS5_IJNS4_10UnderscoreESY_SY_EEEEENS4_28SM100_TMA_2SM_LOAD_MULTICASTENS4_14ComposedLayoutINS4_7SwizzleILi3ELi4ELi3EEENS4_18smem_ptr_flag_bitsILi32EEENST_INS5_IJNSA_ILi8EEENSA_ILi32EEEEEENS5_IJS18_SD_EEEEEEEvNS4_8identityES11_S1C_vS1D_EENS_8epilogue10collective18CollectiveEpilogueINS1F_23Sm100TmaWarpSpecializedILi3ELi2ELi16ELb1ELb0EEEJNS5_IJSH_SH_SH_EEENS5_IJNST_ISH_SD_EENST_INS5_IJNSA_ILi16EEESC_EEENS5_IJSD_S18_EEEEEEEEfSJ_fSJ_NS1F_6fusion15FusionCallbacksIS1J_NS1R_17LinearCombinationIffffLNS_15FloatRoundStyleE2EEES1K_S1Q_JEEENS4_5SM1004TMEM4LOAD26SM100_TMEM_LOAD_32dp32b16xENS4_13SM90_TMA_LOADENS12_INS13_ILi2ELi4ELi3EEES16_NST_INS5_IJS17_S1M_EEENS5_IJS1M_SD_EEEEEEENS4_39AutoVectorizingCopyWithAssumedAlignmentILi128EEENS4_14SM90_TMA_STOREES26_S28_S28_EEEvvEEEEvNT_6ParamsE)
        /*0008*/ 	.word	0x00000060


	//----- nvinfo : EIATTR_FRAME_SIZE
	.align		4
.L_19:
        /*000c*/ 	.byte	0x04, 0x11
        /*000e*/ 	.short	(.L_21 - .L_20)
	.align		4
.L_20:
        /*0010*/ 	.word	index@($__internal_2_$__cuda_sm10x_tcgen05_guardrail_trap_unallocated_columns_being_dealloced)
        /*0014*/ 	.word	0x00000000


	//----- nvinfo : EIATTR_FRAME_SIZE
	.align		4
.L_21:
        /*0018*/ 	.byte	0x04, 0x11
        /*001a*/ 	.short	(.L_23 - .L_22)
	.align		4
.L_22:
        /*001c*/ 	.word	index@($__internal_1_$__cuda_sm10x_tcgen05_guardrail_trap_phase_invalid_during_alloc)
        /*0020*/ 	.word	0x00000000


	//----- nvinfo : EIATTR_FRAME_SIZE
	.align		4
.L_23:
        /*0024*/ 	.byte	0x04, 0x11
        /*0026*/ 	.short	(.L_25 - .L_24)
	.align		4
.L_24:
        /*0028*/ 	.word	index@($__internal_0_$__cuda_sm10x_tcgen05_guardrail_trap_col_being_dealloced_not_returned_by_alloc)
        /*002c*/ 	.word	0x00000000


	//----- nvinfo : EIATTR_FRAME_SIZE
	.align		4
.L_25:
        /*0030*/ 	.byte	0x04, 0x11
        /*0032*/ 	.short	(.L_27 - .L_26)
	.align		4
.L_26:
        /*0034*/ 	.word	index@(_ZN7cutlass13device_kernelINS_4gemm6kernel13GemmUniversalIN4cute5tupleIJiiiiEEENS1_10collective13CollectiveMmaINS1_35MainloopSm100TmaUmmaWarpSpecializedILi8ELi2ELi4ENS5_IJNS4_1CILi4EEENSA_ILi2EEENSA_ILi1EEEEEEEENS5_IJNSA_ILi128EEENSA_ILi64EEESH_EEEfNS5_IJlSD_lEEEfSJ_NS4_8TiledMMAINS4_8MMA_AtomIJNS4_23SM100_MMA_TF32_2x1SM_SSINS_10tfloat32_tESN_fLi128ELi64ELNS4_4UMMA5MajorE0ELSP_0ELNSO_7ScaleInE0ELSQ_0EEEEEENS4_6LayoutINS5_IJSD_SD_SD_EEENS5_IJNSA_ILi0EEESV_SV_EEEEENS5_IJNS4_10UnderscoreESY_SY_EEEEENS4_28SM100_TMA_2SM_LOAD_MULTICASTENS4_14ComposedLayoutINS4_7SwizzleILi3ELi4ELi3EEENS4_18smem_ptr_flag_bitsILi32EEENST_INS5_IJNSA_ILi8EEENSA_ILi32EEEEEENS5_IJS18_SD_EEEEEEEvNS4_8identityES11_S1C_vS1D_EENS_8epilogue10collective18CollectiveEpilogueINS1F_23Sm100TmaWarpSpecializedILi3ELi2ELi16ELb1ELb0EEEJNS5_IJSH_SH_SH_EEENS5_IJNST_ISH_SD_EENST_INS5_IJNSA_ILi16EEESC_EEENS5_IJSD_S18_EEEEEEEEfSJ_fSJ_NS1F_6fusion15FusionCallbacksIS1J_NS1R_17LinearCombinationIffffLNS_15FloatRoundStyleE2EEES1K_S1Q_JEEENS4_5SM1004TMEM4LOAD26SM100_TMEM_LOAD_32dp32b16xENS4_13SM90_TMA_LOADENS12_INS13_ILi2ELi4ELi3EEES16_NST_INS5_IJS17_S1M_EEENS5_IJS1M_SD_EEEEEEENS4_39AutoVectorizingCopyWithAssumedAlignmentILi128EEENS4_14SM90_TMA_STOREES26_S28_S28_EEEvvEEEEvNT_6ParamsE)
        /*0038*/ 	.word	0x00000000


	//----- nvinfo : EIATTR_MIN_STACK_SIZE
	.align		4
.L_27:
        /*003c*/ 	.byte	0x04, 0x12
        /*003e*/ 	.short	(.L_29 - .L_28)
	.align		4
.L_28:
        /*0040*/ 	.word	index@(_ZN7cutlass13device_kernelINS_4gemm6kernel13GemmUniversalIN4cute5tupleIJiiiiEEENS1_10collective13CollectiveMmaINS1_35MainloopSm100TmaUmmaWarpSpecializedILi8ELi2ELi4ENS5_IJNS4_1CILi4EEENSA_ILi2EEENSA_ILi1EEEEEEEENS5_IJNSA_ILi128EEENSA_ILi64EEESH_EEEfNS5_IJlSD_lEEEfSJ_NS4_8TiledMMAINS4_8MMA_AtomIJNS4_23SM100_MMA_TF32_2x1SM_SSINS_10tfloat32_tESN_fLi128ELi64ELNS4_4UMMA5MajorE0ELSP_0ELNSO_7ScaleInE0ELSQ_0EEEEEENS4_6LayoutINS5_IJSD_SD_SD_EEENS5_IJNSA_ILi0EEESV_SV_EEEEENS5_IJNS4_10UnderscoreESY_SY_EEEEENS4_28SM100_TMA_2SM_LOAD_MULTICASTENS4_14ComposedLayoutINS4_7SwizzleILi3ELi4ELi3EEENS4_18smem_ptr_flag_bitsILi32EEENST_INS5_IJNSA_ILi8EEENSA_ILi32EEEEEENS5_IJS18_SD_EEEEEEEvNS4_8identityES11_S1C_vS1D_EENS_8epilogue10collective18CollectiveEpilogueINS1F_23Sm100TmaWarpSpecializedILi3ELi2ELi16ELb1ELb0EEEJNS5_IJSH_SH_SH_EEENS5_IJNST_ISH_SD_EENST_INS5_IJNSA_ILi16EEESC_EEENS5_IJSD_S18_EEEEEEEEfSJ_fSJ_NS1F_6fusion15FusionCallbacksIS1J_NS1R_17LinearCombinationIffffLNS_15FloatRoundStyleE2EEES1K_S1Q_JEEENS4_5SM1004TMEM4LOAD26SM100_TMEM_LOAD_32dp32b16xENS4_13SM90_TMA_LOADENS12_INS13_ILi2ELi4ELi3EEES16_NST_INS5_IJS17_S1M_EEENS5_IJS1M_SD_EEEEEEENS4_39AutoVectorizingCopyWithAssumedAlignmentILi128EEENS4_14SM90_TMA_STOREES26_S28_S28_EEEvvEEEEvNT_6ParamsE)
        /*0044*/ 	.word	0x00000000
.L_29:


//--------------------- .nv.compat                --------------------------
	.section	.nv.compat,"",@"SHT_CUDA_COMPAT_INFO"
	.align	4
        /*0000*/ 	.byte	0x02, 0x09, 0x01, 0x00, 0x02, 0x02, 0x02, 0x00, 0x02, 0x05, 0x05, 0x00, 0x03, 0x07, 0x01, 0x01
        /*0010*/ 	.byte	0x02, 0x03, 0x01, 0x00, 0x02, 0x06, 0x01, 0x00, 0x04, 0x0b, 0x08, 0x00, 0x09, 0x00, 0x00, 0x00
        /*0020*/ 	.byte	0x00, 0x00, 0x00, 0x00


//--------------------- .nv.info._ZN7cutlass13device_kernelINS_4gemm6kernel13GemmUniversalIN4cute5tupleIJiiiiEEENS1_10collective13CollectiveMmaINS1_35MainloopSm100TmaUmmaWarpSpecializedILi8ELi2ELi4ENS5_IJNS4_1CILi4EEENSA_ILi2EEENSA_ILi1EEEEEEEENS5_IJNSA_ILi128EEENSA_ILi64EEESH_EEEfNS5_IJlSD_lEEEfSJ_NS4_8TiledMMAINS4_8MMA_AtomIJNS4_23SM100_MMA_TF32_2x1SM_SSINS_10tfloat32_tESN_fLi128ELi64ELNS4_4UMMA5MajorE0ELSP_0ELNSO_7ScaleInE0ELSQ_0EEEEEENS4_6LayoutINS5_IJSD_SD_SD_EEENS5_IJNSA_ILi0EEESV_SV_EEEEENS5_IJNS4_10UnderscoreESY_SY_EEEEENS4_28SM100_TMA_2SM_LOAD_MULTICASTENS4_14ComposedLayoutINS4_7SwizzleILi3ELi4ELi3EEENS4_18smem_ptr_flag_bitsILi32EEENST_INS5_IJNSA_ILi8EEENSA_ILi32EEEEEENS5_IJS18_SD_EEEEEEEvNS4_8identityES11_S1C_vS1D_EENS_8epilogue10collective18CollectiveEpilogueINS1F_23Sm100TmaWarpSpecializedILi3ELi2ELi16ELb1ELb0EEEJNS5_IJSH_SH_SH_EEENS5_IJNST_ISH_SD_EENST_INS5_IJNSA_ILi16EEESC_EEENS5_IJSD_S18_EEEEEEEEfSJ_fSJ_NS1F_6fusion15FusionCallbacksIS1J_NS1R_17LinearCombinationIffffLNS_15FloatRoundStyleE2EEES1K_S1Q_JEEENS4_5SM1004TMEM4LOAD26SM100_TMEM_LOAD_32dp32b16xENS4_13SM90_TMA_LOADENS12_INS13_ILi2ELi4ELi3EEES16_NST_INS5_IJS17_S1M_EEENS5_IJS1M_SD_EEEEEEENS4_39AutoVectorizingCopyWithAssumedAlignmentILi128EEENS4_14SM90_TMA_STOREES26_S28_S28_EEEvvEEEEvNT_6ParamsE --------------------------
	.section	.nv.info._ZN7cutlass13device_kernelINS_4gemm6kernel13GemmUniversalIN4cute5tupleIJiiiiEEENS1_10collective13CollectiveMmaINS1_35MainloopSm100TmaUmmaWarpSpecializedILi8ELi2ELi4ENS5_IJNS4_1CILi4EEENSA_ILi2EEENSA_ILi1EEEEEEEENS5_IJNSA_ILi128EEENSA_ILi64EEESH_EEEfNS5_IJlSD_lEEEfSJ_NS4_8TiledMMAINS4_8MMA_AtomIJNS4_23SM100_MMA_TF32_2x1SM_SSINS_10tfloat32_tESN_fLi128ELi64ELNS4_4UMMA5MajorE0ELSP_0ELNSO_7ScaleInE0ELSQ_0EEEEEENS4_6LayoutINS5_IJSD_SD_SD_EEENS5_IJNSA_ILi0EEESV_SV_EEEEENS5_IJNS4_10UnderscoreESY_SY_EEEEENS4_28SM100_TMA_2SM_LOAD_MULTICASTENS4_14ComposedLayoutINS4_7SwizzleILi3ELi4ELi3EEENS4_18smem_ptr_flag_bitsILi32EEENST_INS5_IJNSA_ILi8EEENSA_ILi32EEEEEENS5_IJS18_SD_EEEEEEEvNS4_8identityES11_S1C_vS1D_EENS_8epilogue10collective18CollectiveEpilogueINS1F_23Sm100TmaWarpSpecializedILi3ELi2ELi16ELb1ELb0EEEJNS5_IJSH_SH_SH_EEENS5_IJNST_ISH_SD_EENST_INS5_IJNSA_ILi16EEESC_EEENS5_IJSD_S18_EEEEEEEEfSJ_fSJ_NS1F_6fusion15FusionCallbacksIS1J_NS1R_17LinearCombinationIffffLNS_15FloatRoundStyleE2EEES1K_S1Q_JEEENS4_5SM1004TMEM4LOAD26SM100_TMEM_LOAD_32dp32b16xENS4_13SM90_TMA_LOADENS12_INS13_ILi2ELi4ELi3EEES16_NST_INS5_IJS17_S1M_EEENS5_IJS1M_SD_EEEEEEENS4_39AutoVectorizingCopyWithAssumedAlignmentILi128EEENS4_14SM90_TMA_STOREES26_S28_S28_EEEvvEEEEvNT_6ParamsE,"",@"SHT_CUDA_INFO"
	.sectionflags	@""
	.align	4


	//----- nvinfo : EIATTR_CUDA_API_VERSION
	.align		4
        /*0000*/ 	.byte	0x04, 0x37
        /*0002*/ 	.short	(.L_31 - .L_30)
.L_30:
        /*0004*/ 	.word	0x00000082


	//----- nvinfo : EIATTR_KPARAM_INFO
	.align		4
.L_31:
        /*0008*/ 	.byte	0x04, 0x17
        /*000a*/ 	.short	(.L_33 - .L_32)
.L_32:
        /*000c*/ 	.word	0x00000000
        /*0010*/ 	.short	0x0000
        /*0012*/ 	.short	0x0000
        /*0014*/ 	.byte	0x00, 0xf0, 0x01, 0x20


	//----- nvinfo : EIATTR_AT_ENTRY_FRAGMENTS
	.align		4
.L_33:
        /*0018*/ 	.byte	0x04, 0x4f
        /*001a*/ 	.short	(.L_35 - .L_34)


	//   ....[0]....
.L_34:
        /*001c*/ 	.word	0x00000007


	//----- nvinfo : EIATTR_RESERVED_SMEM_USED
	.align		4
.L_35:
        /*0020*/ 	.byte	0x01, 0x41
	.zero		2


	//----- nvinfo : EIATTR_SPARSE_MMA_MASK
	.align		4
        /*0024*/ 	.byte	0x03, 0x50
        /*0026*/ 	.short	0x0000


	//----- nvinfo : EIATTR_TCGEN05_2CTA_USED
	.align		4
        /*0028*/ 	.byte	0x01, 0x52
	.zero		2


	//----- nvinfo : EIATTR_MAXREG_COUNT
	.align		4
        /*002c*/ 	.byte	0x03, 0x1b
        /*002e*/ 	.short	0x00ff


	//----- nvinfo : EIATTR_NUM_BARRIERS
	.align		4
        /*0030*/ 	.byte	0x02, 0x4c
        /*0032*/ 	.byte	0x07
	.zero		1


	//----- nvinfo : EIATTR_EXTERNS
	.align		4
        /*0034*/ 	.byte	0x04, 0x0f
        /*0036*/ 	.short	(.L_37 - .L_36)


	//   ....[0]....
	.align		4
.L_36:
        /*0038*/ 	.word	index@(__assertfail)


	//----- nvinfo : EIATTR_MERCURY_ISA_VERSION
	.align		4
.L_37:
        /*003c*/ 	.byte	0x03, 0x5f
        /*003e*/ 	.short	0x0101


	//----- nvinfo : EIATTR_INT_WARP_WIDE_INSTR_OFFSETS
	.align		4
        /*0040*/ 	.byte	0x04, 0x31
        /*0042*/ 	.short	(.L_39 - .L_38)


	//   ....[0]....
.L_38:
        /*0044*/ 	.word	0x00000dc0


	//   ....[1]....
        /*0048*/ 	.word	0x00000e60


	//   ....[2]....
        /*004c*/ 	.word	0x00004b30


	//   ....[3]....
        /*0050*/ 	.word	0x00004b50


	//   ....[4]....
        /*0054*/ 	.word	0x00004b80


	//   ....[5]....
        /*0058*/ 	.word	0x00005720


	//   ....[6]....
        /*005c*/ 	.word	0x000057e0


	//   ....[7]....
        /*0060*/ 	.word	0x00005850


	//   ....[8]....
        /*0064*/ 	.word	0x00005990


	//   ....[9]....
        /*0068*/ 	.word	0x00005aa0


	//   ....[10]....
        /*006c*/ 	.word	0x00005ad0


	//----- nvinfo : EIATTR_COOP_GROUP_MASK_REGIDS
	.align		4
.L_39:
        /*0070*/ 	.byte	0x04, 0x29
        /*0072*/ 	.short	(.L_41 - .L_40)


	//   ....[0]....
.L_40:
        /*0074*/ 	.word	0xffffffff


	//   ....[1]....
        /*0078*/ 	.word	0xffffffff


	//   ....[2]....
        /*007c*/ 	.word	0xffffffff


	//   ....[3]....
        /*0080*/ 	.word	0xffffffff


	//   ....[4]....
        /*0084*/ 	.word	0xffffffff


	//   ....[5]....
        /*0088*/ 	.word	0xffffffff


	//   ....[6]....
        /*008c*/ 	.word	0xffffffff


	//   ....[7]....
        /*0090*/ 	.word	0xffffffff


	//   ....[8]....
        /*0094*/ 	.word	0xffffffff


	//   ....[9]....
        /*0098*/ 	.word	0xffffffff


	//   ....[10]....
        /*009c*/ 	.word	0xffffffff


	//   ....[11]....
        /*00a0*/ 	.word	0xffffffff


	//   ....[12]....
        /*00a4*/ 	.word	0xffffffff


	//   ....[13]....
        /*00a8*/ 	.word	0xffffffff


	//----- nvinfo : EIATTR_COOP_GROUP_INSTR_OFFSETS
	.align		4
.L_41:
        /*00ac*/ 	.byte	0x04, 0x28
        /*00ae*/ 	.short	(.L_43 - .L_42)


	//   ....[0]....
.L_42:
        /*00b0*/ 	.word	0x000000b0


	//   ....[1]....
        /*00b4*/ 	.word	0x00000510


	//   ....[2]....
        /*00b8*/ 	.word	0x00000750


	//   ....[3]....
        /*00bc*/ 	.word	0x000008c0


	//   ....[4]....
        /*00c0*/ 	.word	0x000009b0


	//   ....[5]....
        /*00c4*/ 	.word	0x00000b10


	//   ....[6]....
        /*00c8*/ 	.word	0x00000ca0


	//   ....[7]....
        /*00cc*/ 	.word	0x00000ee0


	//   ....[8]....
        /*00d0*/ 	.word	0x00002650


	//   ....[9]....
        /*00d4*/ 	.word	0x00003750


	//   ....[10]....
        /*00d8*/ 	.word	0x00003c20


	//   ....[11]....
        /*00dc*/ 	.word	0x00003c50


	//   ....[12]....
        /*00e0*/ 	.word	0x00004a30


	//   ....[13]....
        /*00e4*/ 	.word	0x00004c40


	//----- nvinfo : EIATTR_VRC_CTA_INIT_COUNT
	.align		4
.L_43:
        /*00e8*/ 	.byte	0x02, 0x4a
        /*00ea*/ 	.byte	0x80
	.zero		1


	//----- nvinfo : EIATTR_SYSCALL_OFFSETS
	.align		4
        /*00ec*/ 	.byte	0x04, 0x46
        /*00ee*/ 	.short	(.L_45 - .L_44)


	//   ....[0]....
.L_44:
        /*00f0*/ 	.word	0x000067e0


	//   ....[1]....
        /*00f4*/ 	.word	0x000068d0


	//   ....[2]....
        /*00f8*/ 	.word	0x00007100


	//   ....[3]....
        /*00fc*/ 	.word	0x00007920


	//----- nvinfo : EIATTR_MBARRIER_INSTR_OFFSETS
	.align		4
.L_45:
        /*0100*/ 	.byte	0x04, 0x39
        /*0102*/ 	.short	(.L_47 - .L_46)


	//   ....[0]....
.L_46:
        /*0104*/ 	.word	0x00000640
        /*0108*/ 	.word	0x000000ff
        /*010c*/ 	.word	0x00000000
        /*0110*/ 	.short	0x0100
        /*0112*/ 	.byte	0x04
	.zero		1


	//   ....[1]....
        /*0114*/ 	.word	0x00000650
        /*0118*/ 	.word	0x000000ff
        /*011c*/ 	.word	0x00000040
        /*0120*/ 	.short	0x0100
        /*0122*/ 	.byte	0x04
	.zero		1


	//   ....[2]....
        /*0124*/ 	.word	0x00000660
        /*0128*/ 	.word	0x000000ff
        /*012c*/ 	.word	0x00000008
        /*0130*/ 	.short	0x0100
        /*0132*/ 	.byte	0x04
	.zero		1


	//   ....[3]....
        /*0134*/ 	.word	0x00000670
        /*0138*/ 	.word	0x000000ff
        /*013c*/ 	.word	0x00000048
        /*0140*/ 	.short	0x0100
        /*0142*/ 	.byte	0x04
	.zero		1


	//   ....[4]....
        /*0144*/ 	.word	0x00000680
        /*0148*/ 	.word	0x000000ff
        /*014c*/ 	.word	0x00000010
        /*0150*/ 	.short	0x0100
        /*0152*/ 	.byte	0x04
	.zero		1


	//   ....[5]....
        /*0154*/ 	.word	0x00000690
        /*0158*/ 	.word	0x000000ff
        /*015c*/ 	.word	0x00000050
        /*0160*/ 	.short	0x0100
        /*0162*/ 	.byte	0x04
	.zero		1


	//   ....[6]....
        /*0164*/ 	.word	0x000006a0
        /*0168*/ 	.word	0x000000ff
        /*016c*/ 	.word	0x00000018
        /*0170*/ 	.short	0x0100
        /*0172*/ 	.byte	0x04
	.zero		1


	//   ....[7]....
        /*0174*/ 	.word	0x000006b0
        /*0178*/ 	.word	0x000000ff
        /*017c*/ 	.word	0x00000058
        /*0180*/ 	.short	0x0100
        /*0182*/ 	.byte	0x04
	.zero		1


	//   ....[8]....
        /*0184*/ 	.word	0x000006c0
        /*0188*/ 	.word	0x000000ff
        /*018c*/ 	.word	0x00000020
        /*0190*/ 	.short	0x0100
        /*0192*/ 	.byte	0x04
	.zero		1


	//   ....[9]....
        /*0194*/ 	.word	0x000006d0
        /*0198*/ 	.word	0x000000ff
        /*019c*/ 	.word	0x00000060
        /*01a0*/ 	.short	0x0100
        /*01a2*/ 	.byte	0x04
	.zero		1


	//   ....[10]....
        /*01a4*/ 	.word	0x000006e0
        /*01a8*/ 	.word	0x000000ff
        /*01ac*/ 	.word	0x00000028
        /*01b0*/ 	.short	0x0100
        /*01b2*/ 	.byte	0x04
	.zero		1


	//   ....[11]....
        /*01b4*/ 	.word	0x000006f0
        /*01b8*/ 	.word	0x000000ff
        /*01bc*/ 	.word	0x00000068
        /*01c0*/ 	.short	0x0100
        /*01c2*/ 	.byte	0x04
	.zero		1


	//   ....[12]....
        /*01c4*/ 	.word	0x00000700
        /*01c8*/ 	.word	0x000000ff
        /*01cc*/ 	.word	0x00000030
        /*01d0*/ 	.short	0x0100
        /*01d2*/ 	.byte	0x04
	.zero		1


	//   ....[13]....
        /*01d4*/ 	.word	0x00000710
        /*01d8*/ 	.word	0x000000ff
        /*01dc*/ 	.word	0x00000070
        /*01e0*/ 	.short	0x0100
        /*01e2*/ 	.byte	0x04
	.zero		1


	//   ....[14]....
        /*01e4*/ 	.word	0x00000720
        /*01e8*/ 	.word	0x000000ff
        /*01ec*/ 	.word	0x00000038
        /*01f0*/ 	.short	0x0100
        /*01f2*/ 	.byte	0x04
	.zero		1


	//   ....[15]....
        /*01f4*/ 	.word	0x00000730
        /*01f8*/ 	.word	0x000000ff
        /*01fc*/ 	.word	0x00000078
        /*0200*/ 	.short	0x0100
        /*0202*/ 	.byte	0x04
	.zero		1


	//   ....[16]....
        /*0204*/ 	.word	0x00000850
        /*0208*/ 	.word	0x000000ff
        /*020c*/ 	.word	0x00000080
        /*0210*/ 	.short	0x0100
        /*0212*/ 	.byte	0x04
	.zero		1


	//   ....[17]....
        /*0214*/ 	.word	0x00000860
        /*0218*/ 	.word	0x000000ff
        /*021c*/ 	.word	0x00000098
        /*0220*/ 	.short	0x0100
        /*0222*/ 	.byte	0x04
	.zero		1


	//   ....[18]....
        /*0224*/ 	.word	0x00000870
        /*0228*/ 	.word	0x000000ff
        /*022c*/ 	.word	0x00000088
        /*0230*/ 	.short	0x0100
        /*0232*/ 	.byte	0x04
	.zero		1


	//   ....[19]....
        /*0234*/ 	.word	0x00000880
        /*0238*/ 	.word	0x000000ff
        /*023c*/ 	.word	0x000000a0
        /*0240*/ 	.short	0x0100
        /*0242*/ 	.byte	0x04
	.zero		1


	//   ....[20]....
        /*0244*/ 	.word	0x00000890
        /*0248*/ 	.word	0x000000ff
        /*024c*/ 	.word	0x00000090
        /*0250*/ 	.short	0x0100
        /*0252*/ 	.byte	0x04
	.zero		1


	//   ....[21]....
        /*0254*/ 	.word	0x000008a0
        /*0258*/ 	.word	0x000000ff
        /*025c*/ 	.word	0x000000a8
        /*0260*/ 	.short	0x0100
        /*0262*/ 	.byte	0x04
	.zero		1


	//   ....[22]....
        /*0264*/ 	.word	0x00000980
        /*0268*/ 	.word	0x000000ff
        /*026c*/ 	.word	0x000000b0
        /*0270*/ 	.short	0x0100
        /*0272*/ 	.byte	0x06
	.zero		1


	//   ....[23]....
        /*0274*/ 	.word	0x00000990
        /*0278*/ 	.word	0x000000ff
        /*027c*/ 	.word	0x000000b8
        /*0280*/ 	.short	0x0100
        /*0282*/ 	.byte	0x06
	.zero		1


	//   ....[24]....
        /*0284*/ 	.word	0x00000ac0
        /*0288*/ 	.word	0x000000ff
        /*028c*/ 	.word	0x000000c0
        /*0290*/ 	.short	0x0100
        /*0292*/ 	.byte	0x06
	.zero		1


	//   ....[25]....
        /*0294*/ 	.word	0x00000ad0
        /*0298*/ 	.word	0x000000ff
        /*029c*/ 	.word	0x000000d0
        /*02a0*/ 	.short	0x0100
        /*02a2*/ 	.byte	0x06
	.zero		1


	//   ....[26]....
        /*02a4*/ 	.word	0x00000ae0
        /*02a8*/ 	.word	0x000000ff
        /*02ac*/ 	.word	0x000000c8
        /*02b0*/ 	.short	0x0100
        /*02b2*/ 	.byte	0x06
	.zero		1


	//   ....[27]....
        /*02b4*/ 	.word	0x00000af0
        /*02b8*/ 	.word	0x000000ff
        /*02bc*/ 	.word	0x000000d8
        /*02c0*/ 	.short	0x0100
        /*02c2*/ 	.byte	0x06
	.zero		1


	//   ....[28]....
        /*02c4*/ 	.word	0x00000c10
        /*02c8*/ 	.word	0x000000ff
        /*02cc*/ 	.word	0x000000e0
        /*02d0*/ 	.short	0x0100
        /*02d2*/ 	.byte	0x04
	.zero		1


	//   ....[29]....
        /*02d4*/ 	.word	0x00000c20
        /*02d8*/ 	.word	0x000000ff
        /*02dc*/ 	.word	0x00000100
        /*02e0*/ 	.short	0x0100
        /*02e2*/ 	.byte	0x04
	.zero		1


	//   ....[30]....
        /*02e4*/ 	.word	0x00000c30
        /*02e8*/ 	.word	0x000000ff
        /*02ec*/ 	.word	0x000000e8
        /*02f0*/ 	.short	0x0100
        /*02f2*/ 	.byte	0x04
	.zero		1


	//   ....[31]....
        /*02f4*/ 	.word	0x00000c40
        /*02f8*/ 	.word	0x000000ff
        /*02fc*/ 	.word	0x00000108
        /*0300*/ 	.short	0x0100
        /*0302*/ 	.byte	0x04
	.zero		1


	//   ....[32]....
        /*0304*/ 	.word	0x00000c50
        /*0308*/ 	.word	0x000000ff
        /*030c*/ 	.word	0x000000f0
        /*0310*/ 	.short	0x0100
        /*0312*/ 	.byte	0x04
	.zero		1


	//   ....[33]....
        /*0314*/ 	.word	0x00000c60
        /*0318*/ 	.word	0x000000ff
        /*031c*/ 	.word	0x00000110
        /*0320*/ 	.short	0x0100
        /*0322*/ 	.byte	0x04
	.zero		1


	//   ....[34]....
        /*0324*/ 	.word	0x00000c70
        /*0328*/ 	.word	0x000000ff
        /*032c*/ 	.word	0x000000f8
        /*0330*/ 	.short	0x0100
        /*0332*/ 	.byte	0x04
	.zero		1


	//   ....[35]....
        /*0334*/ 	.word	0x00000c80
        /*0338*/ 	.word	0x000000ff
        /*033c*/ 	.word	0x00000118
        /*0340*/ 	.short	0x0100
        /*0342*/ 	.byte	0x04
	.zero		1


	//   ....[36]....
        /*0344*/ 	.word	0x00000d70
        /*0348*/ 	.word	0x000000ff
        /*034c*/ 	.word	0x00000120
        /*0350*/ 	.short	0x0100
        /*0352*/ 	.byte	0x04
	.zero		1


	//   ....[37]....
        /*0354*/ 	.word	0x00000d80
        /*0358*/ 	.word	0x000000ff
        /*035c*/ 	.word	0x00000130
        /*0360*/ 	.short	0x0100
        /*0362*/ 	.byte	0x04
	.zero		1


	//   ....[38]....
        /*0364*/ 	.word	0x00000d90
        /*0368*/ 	.word	0x000000ff
        /*036c*/ 	.word	0x00000128
        /*0370*/ 	.short	0x0100
        /*0372*/ 	.byte	0x04
	.zero		1


	//   ....[39]....
        /*0374*/ 	.word	0x00000da0
        /*0378*/ 	.word	0x000000ff
        /*037c*/ 	.word	0x00000138
        /*0380*/ 	.short	0x0100
        /*0382*/ 	.byte	0x04
	.zero		1


	//   ....[40]....
        /*0384*/ 	.word	0x00000ea0
        /*0388*/ 	.word	0x000000ff
        /*038c*/ 	.word	0x00000140
        /*0390*/ 	.short	0x0100
        /*0392*/ 	.byte	0x06
	.zero		1


	//   ....[41]....
        /*0394*/ 	.word	0x00001c10
        /*0398*/ 	.word	0x00000003
        /*039c*/ 	.word	0x00000130
        /*03a0*/ 	.short	0x010a
        /*03a2*/ 	.byte	0xff
	.zero		1


	//   ....[42]....
        /*03a4*/ 	.word	0x00001c40
        /*03a8*/ 	.word	0x00000003
        /*03ac*/ 	.word	0x00000120
        /*03b0*/ 	.short	0x0101
        /*03b2*/ 	.byte	0xff
	.zero		1


	//   ....[43]....
        /*03b4*/ 	.word	0x00001d00
        /*03b8*/ 	.word	0x000000ff
        /*03bc*/ 	.word	0x00000040
        /*03c0*/ 	.short	0x010a
        /*03c2*/ 	.byte	0x04
	.zero		1


	//   ....[44]....
        /*03c4*/ 	.word	0x00001dd0
        /*03c8*/ 	.word	0x000000ff
        /*03cc*/ 	.word	0x00000040
        /*03d0*/ 	.short	0x010a
        /*03d2*/ 	.byte	0x06
	.zero		1


	//   ....[45]....
        /*03d4*/ 	.word	0x00001f30
        /*03d8*/ 	.word	0x000000ff
        /*03dc*/ 	.word	0x00000040
        /*03e0*/ 	.short	0x010a
        /*03e2*/ 	.byte	0x04
	.zero		1


	//   ....[46]....
        /*03e4*/ 	.word	0x000021d0
        /*03e8*/ 	.word	0x000000ff
        /*03ec*/ 	.word	0x000000b8
        /*03f0*/ 	.short	0x0101
        /*03f2*/ 	.byte	0x15
	.zero		1


	//   ....[47]....
        /*03f4*/ 	.word	0x000021f0
        /*03f8*/ 	.word	0x000000ff
        /*03fc*/ 	.word	0x00000040
        /*0400*/ 	.short	0x010a
        /*0402*/ 	.byte	0x04
	.zero		1


	//   ....[48]....
        /*0404*/ 	.word	0x00002270
        /*0408*/ 	.word	0x000000ff
        /*040c*/ 	.word	0x00000040
        /*0410*/ 	.short	0x010a
        /*0412*/ 	.byte	0x07
	.zero		1


	//   ....[49]....
        /*0414*/ 	.word	0x000023b0
        /*0418*/ 	.word	0x000000ff
        /*041c*/ 	.word	0x00000040
        /*0420*/ 	.short	0x010a
        /*0422*/ 	.byte	0x04
	.zero		1


	//   ....[50]....
        /*0424*/ 	.word	0x00002680
        /*0428*/ 	.word	0x00000003
        /*042c*/ 	.word	0x000000c0
        /*0430*/ 	.short	0x010a
        /*0432*/ 	.byte	0xff
	.zero		1


	//   ....[51]....
        /*0434*/ 	.word	0x000027d0
        /*0438*/ 	.word	0x00000000
        /*043c*/ 	.word	0x00000000
        /*0440*/ 	.short	0x0101
        /*0442*/ 	.byte	0xff
	.zero		1


	//   ....[52]....
        /*0444*/ 	.word	0x00002d90
        /*0448*/ 	.word	0x000000ff
        /*044c*/ 	.word	0x00000000
        /*0450*/ 	.short	0x010a
        /*0452*/ 	.byte	0x04
	.zero		1


	//   ....[53]....
        /*0454*/ 	.word	0x00002e20
        /*0458*/ 	.word	0x000000ff
        /*045c*/ 	.word	0x00000000
        /*0460*/ 	.short	0x010a
        /*0462*/ 	.byte	0x05
	.zero		1


	//   ....[54]....
        /*0464*/ 	.word	0x00002eb0
        /*0468*/ 	.word	0x000000ff
        /*046c*/ 	.word	0x00000000
        /*0470*/ 	.short	0x010a
        /*0472*/ 	.byte	0x05
	.zero		1


	//   ....[55]....
        /*0474*/ 	.word	0x00002f40
        /*0478*/ 	.word	0x000000ff
        /*047c*/ 	.word	0x00000000
        /*0480*/ 	.short	0x010a
        /*0482*/ 	.byte	0x05
	.zero		1


	//   ....[56]....
        /*0484*/ 	.word	0x00002fd0
        /*0488*/ 	.word	0x000000ff
        /*048c*/ 	.word	0x00000000
        /*0490*/ 	.short	0x010a
        /*0492*/ 	.byte	0x05
	.zero		1


	//   ....[57]....
        /*0494*/ 	.word	0x00003060
        /*0498*/ 	.word	0x000000ff
        /*049c*/ 	.word	0x00000000
        /*04a0*/ 	.short	0x010a
        /*04a2*/ 	.byte	0x05
	.zero		1


	//   ....[58]....
        /*04a4*/ 	.word	0x000030f0
        /*04a8*/ 	.word	0x000000ff
        /*04ac*/ 	.word	0x00000000
        /*04b0*/ 	.short	0x010a
        /*04b2*/ 	.byte	0x05
	.zero		1


	//   ....[59]....
        /*04b4*/ 	.word	0x00003190
        /*04b8*/ 	.word	0x00000000
        /*04bc*/ 	.word	0x00000000
        /*04c0*/ 	.short	0x010a
        /*04c2*/ 	.byte	0xff
	.zero		1


	//   ....[60]....
        /*04c4*/ 	.word	0x000032b0
        /*04c8*/ 	.word	0x00000002
        /*04cc*/ 	.word	0x00000120
        /*04d0*/ 	.short	0x010a
        /*04d2*/ 	.byte	0xff
	.zero		1


	//   ....[61]....
        /*04d4*/ 	.word	0x00003310
        /*04d8*/ 	.word	0x00000004
        /*04dc*/ 	.word	0x00000000
        /*04e0*/ 	.short	0x0101
        /*04e2*/ 	.byte	0xff
	.zero		1


	//   ....[62]....
        /*04e4*/ 	.word	0x00003330
        /*04e8*/ 	.word	0x000000ff
        /*04ec*/ 	.word	0x000000d0
        /*04f0*/ 	.short	0x010a
        /*04f2*/ 	.byte	0x04
	.zero		1


	//   ....[63]....
        /*04f4*/ 	.word	0x00003450
        /*04f8*/ 	.word	0x00000002
        /*04fc*/ 	.word	0x000000c0
        /*0500*/ 	.short	0x010a
        /*0502*/ 	.byte	0xff
	.zero		1


	//   ....[64]....
        /*0504*/ 	.word	0x00003560
        /*0508*/ 	.word	0x00000002
        /*050c*/ 	.word	0x00000000
        /*0510*/ 	.short	0x0101
        /*0512*/ 	.byte	0xff
	.zero		1


	//   ....[65]....
        /*0514*/ 	.word	0x000035f0
        /*0518*/ 	.word	0x000000ff
        /*051c*/ 	.word	0x000000d0
        /*0520*/ 	.short	0x0106
        /*0522*/ 	.byte	0x04
	.zero		1


	//   ....[66]....
        /*0524*/ 	.word	0x00003610
        /*0528*/ 	.word	0x000000ff
        /*052c*/ 	.word	0x000000d0
        /*0530*/ 	.short	0x010a
        /*0532*/ 	.byte	0x04
	.zero		1


	//   ....[67]....
        /*0534*/ 	.word	0x000036a0
        /*0538*/ 	.word	0x000000ff
        /*053c*/ 	.word	0x000000d0
        /*0540*/ 	.short	0x0106
        /*0542*/ 	.byte	0x07
	.zero		1


	//   ....[68]....
        /*0544*/ 	.word	0x000036e0
        /*0548*/ 	.word	0x00000000
        /*054c*/ 	.word	0x000000d0
        /*0550*/ 	.short	0x010a
        /*0552*/ 	.byte	0xff
	.zero		1


	//   ....[69]....
        /*0554*/ 	.word	0x00003920
        /*0558*/ 	.word	0x000000ff
        /*055c*/ 	.word	0x00000008
        /*0560*/ 	.short	0x010a
        /*0562*/ 	.byte	0x05
	.zero		1


	//   ....[70]....
        /*0564*/ 	.word	0x00003940
        /*0568*/ 	.word	0x000000ff
        /*056c*/ 	.word	0x00000008
        /*0570*/ 	.short	0x010a
        /*0572*/ 	.byte	0x05
	.zero		1


	//   ....[71]....
        /*0574*/ 	.word	0x00003ad0
        /*0578*/ 	.word	0x000000ff
        /*057c*/ 	.word	0x00000008
        /*0580*/ 	.short	0x010a
        /*0582*/ 	.byte	0x05
	.zero		1


	//   ....[72]....
        /*0584*/ 	.word	0x00003af0
        /*0588*/ 	.word	0x000000ff
        /*058c*/ 	.word	0x00000008
        /*0590*/ 	.short	0x010a
        /*0592*/ 	.byte	0x05
	.zero		1


	//   ....[73]....
        /*0594*/ 	.word	0x00003bb0
        /*0598*/ 	.word	0x000000ff
        /*059c*/ 	.word	0x00000000
        /*05a0*/ 	.short	0x0101
        /*05a2*/ 	.byte	0x04
	.zero		1


	//   ....[74]....
        /*05a4*/ 	.word	0x00003f70
        /*05a8*/ 	.word	0x00000000
        /*05ac*/ 	.word	0x000000c0
        /*05b0*/ 	.short	0x010a
        /*05b2*/ 	.byte	0xff
	.zero		1


	//   ....[75]....
        /*05b4*/ 	.word	0x00004030
        /*05b8*/ 	.word	0x00000000
        /*05bc*/ 	.word	0x00000000
        /*05c0*/ 	.short	0x0101
        /*05c2*/ 	.byte	0xff
	.zero		1


	//   ....[76]....
        /*05c4*/ 	.word	0x000040f0
        /*05c8*/ 	.word	0x000000ff
        /*05cc*/ 	.word	0x00000000
        /*05d0*/ 	.short	0x010a
        /*05d2*/ 	.byte	0x04
	.zero		1


	//   ....[77]....
        /*05d4*/ 	.word	0x00004100
        /*05d8*/ 	.word	0x000000ff
        /*05dc*/ 	.word	0x00000100
        /*05e0*/ 	.short	0x010a
        /*05e2*/ 	.byte	0x2e
	.zero		1


	//   ....[78]....
        /*05e4*/ 	.word	0x000041b0
        /*05e8*/ 	.word	0x000000ff
        /*05ec*/ 	.word	0x00000000
        /*05f0*/ 	.short	0x010a
        /*05f2*/ 	.byte	0x07
	.zero		1


	//   ....[79]....
        /*05f4*/ 	.word	0x000042e0
        /*05f8*/ 	.word	0x000000ff
        /*05fc*/ 	.word	0x00000000
        /*0600*/ 	.short	0x010a
        /*0602*/ 	.byte	0x04
	.zero		1


	//   ....[80]....
        /*0604*/ 	.word	0x00004720
        /*0608*/ 	.word	0x000000ff
        /*060c*/ 	.word	0x00000000
        /*0610*/ 	.short	0x010a
        /*0612*/ 	.byte	0x04
	.zero		1


	//   ....[81]....
        /*0614*/ 	.word	0x000047b0
        /*0618*/ 	.word	0x000000ff
        /*061c*/ 	.word	0x00000000
        /*0620*/ 	.short	0x010a
        /*0622*/ 	.byte	0x05
	.zero		1


	//   ....[82]....
        /*0624*/ 	.word	0x00004840
        /*0628*/ 	.word	0x000000ff
        /*062c*/ 	.word	0x00000000
        /*0630*/ 	.short	0x010a
        /*0632*/ 	.byte	0x05
	.zero		1


	//   ....[83]....
        /*0634*/ 	.word	0x000048e0
        /*0638*/ 	.word	0x00000000
        /*063c*/ 	.word	0x00000000
        /*0640*/ 	.short	0x010a
        /*0642*/ 	.byte	0xff
	.zero		1


	//   ....[84]....
        /*0644*/ 	.word	0x00004920
        /*0648*/ 	.word	0x00000000
        /*064c*/ 	.word	0x00000000
        /*0650*/ 	.short	0x010a
        /*0652*/ 	.byte	0xff
	.zero		1


	//   ....[85]....
        /*0654*/ 	.word	0x00004990
        /*0658*/ 	.word	0x000000ff
        /*065c*/ 	.word	0x00000000
        /*0660*/ 	.short	0x0101
        /*0662*/ 	.byte	0x04
	.zero		1


	//   ....[86]....
        /*0664*/ 	.word	0x000049d0
        /*0668*/ 	.word	0x000000ff
        /*066c*/ 	.word	0x00000140
        /*0670*/ 	.short	0x010a
        /*0672*/ 	.byte	0x29
	.zero		1


	//   ....[87]....
        /*0674*/ 	.word	0x00004a20
        /*0678*/ 	.word	0x000000ff
        /*067c*/ 	.word	0x00000000
        /*0680*/ 	.short	0x0101
        /*0682*/ 	.byte	0x04
	.zero		1


	//   ....[88]....
        /*0684*/ 	.word	0x00004e80
        /*0688*/ 	.word	0x0000000c
        /*068c*/ 	.word	0x000000c0
        /*0690*/ 	.short	0x010a
        /*0692*/ 	.byte	0xff
	.zero		1


	//   ....[89]....
        /*0694*/ 	.word	0x00004ff0
        /*0698*/ 	.word	0x00000000
        /*069c*/ 	.word	0x00000000
        /*06a0*/ 	.short	0x0101
        /*06a2*/ 	.byte	0xff
	.zero		1


	//   ....[90]....
        /*06a4*/ 	.word	0x00005470
        /*06a8*/ 	.word	0x000000ff
        /*06ac*/ 	.word	0x000000b8
        /*06b0*/ 	.short	0x010a
        /*06b2*/ 	.byte	0x1d
	.zero		1


	//   ....[91]....
        /*06b4*/ 	.word	0x00005630
        /*06b8*/ 	.word	0x000000ff
        /*06bc*/ 	.word	0x00000098
        /*06c0*/ 	.short	0x010a
        /*06c2*/ 	.byte	0x04
	.zero		1


	//   ....[92]....
        /*06c4*/ 	.word	0x00005870
        /*06c8*/ 	.word	0x000000ff
        /*06cc*/ 	.word	0x00000080
        /*06d0*/ 	.short	0x010b
        /*06d2*/ 	.byte	0x04
	.zero		1


	//   ....[93]....
        /*06d4*/ 	.word	0x00005880
        /*06d8*/ 	.word	0x000000ff
        /*06dc*/ 	.word	0x00000000
        /*06e0*/ 	.short	0x0101
        /*06e2*/ 	.byte	0x10
	.zero		1


	//   ....[94]....
        /*06e4*/ 	.word	0x00005890
        /*06e8*/ 	.word	0x000000ff
        /*06ec*/ 	.word	0x00000098
        /*06f0*/ 	.short	0x010a
        /*06f2*/ 	.byte	0x05
	.zero		1


	//   ....[95]....
        /*06f4*/ 	.word	0x00005af0
        /*06f8*/ 	.word	0x000000ff
        /*06fc*/ 	.word	0x00000080
        /*0700*/ 	.short	0x010b
        /*0702*/ 	.byte	0x05
	.zero		1


	//   ....[96]....
        /*0704*/ 	.word	0x00005b00
        /*0708*/ 	.word	0x000000ff
        /*070c*/ 	.word	0x00000000
        /*0710*/ 	.short	0x0101
        /*0712*/ 	.byte	0x04
	.zero		1


	//   ....[97]....
        /*0714*/ 	.word	0x00005bb0
        /*0718*/ 	.word	0x000000ff
        /*071c*/ 	.word	0x00000000
        /*0720*/ 	.short	0x010a
        /*0722*/ 	.byte	0x04
	.zero		1


	//   ....[98]....
        /*0724*/ 	.word	0x00005c40
        /*0728*/ 	.word	0x000000ff
        /*072c*/ 	.word	0x00000000
        /*0730*/ 	.short	0x010a
        /*0732*/ 	.byte	0x05
	.zero		1


	//   ....[99]....
        /*0734*/ 	.word	0x00005ce0
        /*0738*/ 	.word	0x00000000
        /*073c*/ 	.word	0x00000000
        /*0740*/ 	.short	0x010a
        /*0742*/ 	.byte	0xff
	.zero		1


	//   ....[100]....
        /*0744*/ 	.word	0x00006070
        /*0748*/ 	.word	0x00000003
        /*074c*/ 	.word	0x000000c0
        /*0750*/ 	.short	0x010a
        /*0752*/ 	.byte	0xff
	.zero		1


	//   ....[101]....
        /*0754*/ 	.word	0x000061f0
        /*0758*/ 	.word	0x00000000
        /*075c*/ 	.word	0x00000000
        /*0760*/ 	.short	0x0101
        /*0762*/ 	.byte	0xff
	.zero		1


	//   ....[102]....
        /*0764*/ 	.word	0x00006d60
        /*0768*/ 	.word	0x00000000
        /*076c*/ 	.word	0x00000080
        /*0770*/ 	.short	0x010a
        /*0772*/ 	.byte	0xff
	.zero		1


	//   ....[103]....
        /*0774*/ 	.word	0x00006dc0
        /*0778*/ 	.word	0x00000052
        /*077c*/ 	.word	0x000000e0
        /*0780*/ 	.short	0x010a
        /*0782*/ 	.byte	0xff
	.zero		1


	//   ....[104]....
        /*0784*/ 	.word	0x00006eb0
        /*0788*/ 	.word	0x00000000
        /*078c*/ 	.word	0x00000080
        /*0790*/ 	.short	0x010a
        /*0792*/ 	.byte	0xff
	.zero		1


	//   ....[105]....
        /*0794*/ 	.word	0x00006fe0
        /*0798*/ 	.word	0x00000052
        /*079c*/ 	.word	0x000000e0
        /*07a0*/ 	.short	0x010a
        /*07a2*/ 	.byte	0xff
	.zero		1


	//   ....[106]....
        /*07a4*/ 	.word	0x00007660
        /*07a8*/ 	.word	0x00000000
        /*07ac*/ 	.word	0x00000000
        /*07b0*/ 	.short	0x0101
        /*07b2*/ 	.byte	0xff
	.zero		1


	//   ....[107]....
        /*07b4*/ 	.word	0x00007670
        /*07b8*/ 	.word	0x00000002
        /*07bc*/ 	.word	0x00000080
        /*07c0*/ 	.short	0x010a
        /*07c2*/ 	.byte	0xff
	.zero		1


	//   ....[108]....
        /*07c4*/ 	.word	0x00007740
        /*07c8*/ 	.word	0x00000002
        /*07cc*/ 	.word	0x00000080
        /*07d0*/ 	.short	0x010a
        /*07d2*/ 	.byte	0xff
	.zero		1


	//   ....[109]....
        /*07d4*/ 	.word	0x000079e0
        /*07d8*/ 	.word	0x00000052
        /*07dc*/ 	.word	0x00000000
        /*07e0*/ 	.short	0x0101
        /*07e2*/ 	.byte	0xff
	.zero		1


	//   ....[110]....
        /*07e4*/ 	.word	0x00007f40
        /*07e8*/ 	.word	0x00000002
        /*07ec*/ 	.word	0x00000000
        /*07f0*/ 	.short	0x0101
        /*07f2*/ 	.byte	0xff
	.zero		1


	//   ....[111]....
        /*07f4*/ 	.word	0x000081f0
        /*07f8*/ 	.word	0x000000ff
        /*07fc*/ 	.word	0x00000000
        /*0800*/ 	.short	0x0101
        /*0802*/ 	.byte	0x06
	.zero		1


	//   ....[112]....
        /*0804*/ 	.word	0x00008210
        /*0808*/ 	.word	0x00000003
        /*080c*/ 	.word	0x00000130
        /*0810*/ 	.short	0x010a
        /*0812*/ 	.byte	0xff
	.zero		1


	//   ....[113]....
        /*0814*/ 	.word	0x00008270
        /*0818*/ 	.word	0x00000000
        /*081c*/ 	.word	0x00000040
        /*0820*/ 	.short	0x010a
        /*0822*/ 	.byte	0xff
	.zero		1


	//   ....[114]....
        /*0824*/ 	.word	0x000082d0
        /*0828*/ 	.word	0x00000000
        /*082c*/ 	.word	0x00000040
        /*0830*/ 	.short	0x010a
        /*0832*/ 	.byte	0xff
	.zero		1


	//   ....[115]....
        /*0834*/ 	.word	0x00008320
        /*0838*/ 	.word	0x00000003
        /*083c*/ 	.word	0x000000c0
        /*0840*/ 	.short	0x010a
        /*0842*/ 	.byte	0xff
	.zero		1


	//   ....[116]....
        /*0844*/ 	.word	0x00008380
        /*0848*/ 	.word	0x00000000
        /*084c*/ 	.word	0x00000000
        /*0850*/ 	.short	0x010a
        /*0852*/ 	.byte	0xff
	.zero		1


	//   ....[117]....
        /*0854*/ 	.word	0x000083e0
        /*0858*/ 	.word	0x00000000
        /*085c*/ 	.word	0x00000000
        /*0860*/ 	.short	0x010a
        /*0862*/ 	.byte	0xff
	.zero		1


	//   ....[118]....
        /*0864*/ 	.word	0x00008440
        /*0868*/ 	.word	0x00000000
        /*086c*/ 	.word	0x00000000
        /*0870*/ 	.short	0x010a
        /*0872*/ 	.byte	0xff
	.zero		1


	//   ....[119]....
        /*0874*/ 	.word	0x000084a0
        /*0878*/ 	.word	0x00000000
        /*087c*/ 	.word	0x00000000
        /*0880*/ 	.short	0x010a
        /*0882*/ 	.byte	0xff
	.zero		1


	//   ....[120]....
        /*0884*/ 	.word	0x00008500
        /*0888*/ 	.word	0x00000000
        /*088c*/ 	.word	0x00000000
        /*0890*/ 	.short	0x010a
        /*0892*/ 	.byte	0xff
	.zero		1


	//   ....[121]....
        /*0894*/ 	.word	0x00008560
        /*0898*/ 	.word	0x00000000
        /*089c*/ 	.word	0x00000000
        /*08a0*/ 	.short	0x010a
        /*08a2*/ 	.byte	0xff
	.zero		1


	//   ....[122]....
        /*08a4*/ 	.word	0x000085c0
        /*08a8*/ 	.word	0x00000000
        /*08ac*/ 	.word	0x00000000
        /*08b0*/ 	.short	0x010a
        /*08b2*/ 	.byte	0xff
	.zero		1


	//   ....[123]....
        /*08b4*/ 	.word	0x00008610
        /*08b8*/ 	.word	0x00000002
        /*08bc*/ 	.word	0x00000120
        /*08c0*/ 	.short	0x010a
        /*08c2*/ 	.byte	0xff
	.zero		1


	//   ....[124]....
        /*08c4*/ 	.word	0x00008670
        /*08c8*/ 	.word	0x00000002
        /*08cc*/ 	.word	0x000000d0
        /*08d0*/ 	.short	0x010a
        /*08d2*/ 	.byte	0xff
	.zero		1


	//   ....[125]....
        /*08d4*/ 	.word	0x000086c0
        /*08d8*/ 	.word	0x00000002
        /*08dc*/ 	.word	0x000000c0
        /*08e0*/ 	.short	0x010a
        /*08e2*/ 	.byte	0xff
	.zero		1


	//   ....[126]....
        /*08e4*/ 	.word	0x00008720
        /*08e8*/ 	.word	0x00000000
        /*08ec*/ 	.word	0x000000d0
        /*08f0*/ 	.short	0x010a
        /*08f2*/ 	.byte	0xff
	.zero		1


	//   ....[127]....
        /*08f4*/ 	.word	0x00008780
        /*08f8*/ 	.word	0x00000000
        /*08fc*/ 	.word	0x00000008
        /*0900*/ 	.short	0x010a
        /*0902*/ 	.byte	0xff
	.zero		1


	//   ....[128]....
        /*0904*/ 	.word	0x00008870
        /*0908*/ 	.word	0x00000000
        /*090c*/ 	.word	0x00000008
        /*0910*/ 	.short	0x010a
        /*0912*/ 	.byte	0xff
	.zero		1


	//   ....[129]....
        /*0914*/ 	.word	0x000088c0
        /*0918*/ 	.word	0x00000000
        /*091c*/ 	.word	0x000000c0
        /*0920*/ 	.short	0x010a
        /*0922*/ 	.byte	0xff
	.zero		1


	//   ....[130]....
        /*0924*/ 	.word	0x00008920
        /*0928*/ 	.word	0x00000000
        /*092c*/ 	.word	0x00000100
        /*0930*/ 	.short	0x010a
        /*0932*/ 	.byte	0xff
	.zero		1


	//   ....[131]....
        /*0934*/ 	.word	0x00008980
        /*0938*/ 	.word	0x00000000
        /*093c*/ 	.word	0x00000000
        /*0940*/ 	.short	0x010a
        /*0942*/ 	.byte	0xff
	.zero		1


	//   ....[132]....
        /*0944*/ 	.word	0x000089e0
        /*0948*/ 	.word	0x00000000
        /*094c*/ 	.word	0x00000000
        /*0950*/ 	.short	0x010a
        /*0952*/ 	.byte	0xff
	.zero		1


	//   ....[133]....
        /*0954*/ 	.word	0x00008a40
        /*0958*/ 	.word	0x00000000
        /*095c*/ 	.word	0x00000000
        /*0960*/ 	.short	0x010a
        /*0962*/ 	.byte	0xff
	.zero		1


	//   ....[134]....
        /*0964*/ 	.word	0x00008aa0
        /*0968*/ 	.word	0x00000000
        /*096c*/ 	.word	0x00000000
        /*0970*/ 	.short	0x010a
        /*0972*/ 	.byte	0xff
	.zero		1


	//   ....[135]....
        /*0974*/ 	.word	0x00008b00
        /*0978*/ 	.word	0x00000000
        /*097c*/ 	.word	0x00000140
        /*0980*/ 	.short	0x010a
        /*0982*/ 	.byte	0xff
	.zero		1


	//   ....[136]....
        /*0984*/ 	.word	0x00008b50
        /*0988*/ 	.word	0x0000000c
        /*098c*/ 	.word	0x000000c0
        /*0990*/ 	.short	0x010a
        /*0992*/ 	.byte	0xff
	.zero		1


	//   ....[137]....
        /*0994*/ 	.word	0x00008bb0
        /*0998*/ 	.word	0x00000000
        /*099c*/ 	.word	0x000000b8
        /*09a0*/ 	.short	0x010a
        /*09a2*/ 	.byte	0xff
	.zero		1


	//   ....[138]....
        /*09a4*/ 	.word	0x00008c10
        /*09a8*/ 	.word	0x00000000
        /*09ac*/ 	.word	0x00000098
        /*09b0*/ 	.short	0x010a
        /*09b2*/ 	.byte	0xff
	.zero		1


	//   ....[139]....
        /*09b4*/ 	.word	0x00008c70
        /*09b8*/ 	.word	0x00000009
        /*09bc*/ 	.word	0x00000098
        /*09c0*/ 	.short	0x010a
        /*09c2*/ 	.byte	0xff
	.zero		1


	//   ....[140]....
        /*09c4*/ 	.word	0x00008cd0
        /*09c8*/ 	.word	0x00000000
        /*09cc*/ 	.word	0x00000000
        /*09d0*/ 	.short	0x010a
        /*09d2*/ 	.byte	0xff
	.zero		1


	//   ....[141]....
        /*09d4*/ 	.word	0x00008d30
        /*09d8*/ 	.word	0x00000000
        /*09dc*/ 	.word	0x00000000
        /*09e0*/ 	.short	0x010a
        /*09e2*/ 	.byte	0xff
	.zero		1


	//   ....[142]....
        /*09e4*/ 	.word	0x00008d80
        /*09e8*/ 	.word	0x00000003
        /*09ec*/ 	.word	0x000000c0
        /*09f0*/ 	.short	0x010a
        /*09f2*/ 	.byte	0xff
	.zero		1


	//   ....[143]....
        /*09f4*/ 	.word	0x00008dd0
        /*09f8*/ 	.word	0x00000000
        /*09fc*/ 	.word	0x00000080
        /*0a00*/ 	.short	0x010a
        /*0a02*/ 	.byte	0xff
	.zero		1


	//   ....[144]....
        /*0a04*/ 	.word	0x00008e20
        /*0a08*/ 	.word	0x00000052
        /*0a0c*/ 	.word	0x000000e0
        /*0a10*/ 	.short	0x010a
        /*0a12*/ 	.byte	0xff
	.zero		1


	//   ....[145]....
        /*0a14*/ 	.word	0x00008e70
        /*0a18*/ 	.word	0x00000002
        /*0a1c*/ 	.word	0x00000080
        /*0a20*/ 	.short	0x010a
        /*0a22*/ 	.byte	0xff
	.zero		1


	//----- nvinfo : EIATTR_NUM_MBARRIERS
	.align		4
.L_47:
        /*0a24*/ 	.byte	0x03, 0x38
        /*0a26*/ 	.short	0x0029


	//----- nvinfo : EIATTR_EXIT_INSTR_OFFSETS
	.align		4
        /*0a28*/ 	.byte	0x04, 0x1c
        /*0a2a*/ 	.short	(.L_49 - .L_48)


	//   ....[0]....
.L_48:
        /*0a2c*/ 	.word	0x000031c0


	//   ....[1]....
        /*0a30*/ 	.word	0x000036b0


	//   ....[2]....
        /*0a34*/ 	.word	0x00003710


	//   ....[3]....
        /*0a38*/ 	.word	0x00004c50


	//   ....[4]....
        /*0a3c*/ 	.word	0x00005d10


	//   ....[5]....
        /*0a40*/ 	.word	0x00005d50


	//   ....[6]....
        /*0a44*/ 	.word	0x000080f0


	//   ....[7]....
        /*0a48*/ 	.word	0x00008160


	//   ....[8]....
        /*0a4c*/ 	.word	0x00008190


	//   ....[9]....
        /*0a50*/ 	.word	0x00008200


	//----- nvinfo : EIATTR_MAX_THREADS
	.align		4
.L_49:
        /*0a54*/ 	.byte	0x04, 0x05
        /*0a56*/ 	.short	(.L_51 - .L_50)
.L_50:
        /*0a58*/ 	.word	0x00000100
        /*0a5c*/ 	.word	0x00000001
        /*0a60*/ 	.word	0x00000001


	//----- nvinfo : EIATTR_CRS_STACK_SIZE
	.align		4
.L_51:
        /*0a64*/ 	.byte	0x04, 0x1e
        /*0a66*/ 	.short	(.L_53 - .L_52)
.L_52:
        /*0a68*/ 	.word	0x00000000


	//----- nvinfo : EIATTR_CBANK_PARAM_SIZE
	.align		4
.L_53:
        /*0a6c*/ 	.byte	0x03, 0x19
        /*0a6e*/ 	.short	0x0800


	//----- nvinfo : EIATTR_PARAM_CBANK
	.align		4
        /*0a70*/ 	.byte	0x04, 0x0a
        /*0a72*/ 	.short	(.L_55 - .L_54)
	.align		4
.L_54:
        /*0a74*/ 	.word	index@(.nv.constant0._ZN7cutlass13device_kernelINS_4gemm6kernel13GemmUniversalIN4cute5tupleIJiiiiEEENS1_10collective13CollectiveMmaINS1_35MainloopSm100TmaUmmaWarpSpecializedILi8ELi2ELi4ENS5_IJNS4_1CILi4EEENSA_ILi2EEENSA_ILi1EEEEEEEENS5_IJNSA_ILi128EEENSA_ILi64EEESH_EEEfNS5_IJlSD_lEEEfSJ_NS4_8TiledMMAINS4_8MMA_AtomIJNS4_23SM100_MMA_TF32_2x1SM_SSINS_10tfloat32_tESN_fLi128ELi64ELNS4_4UMMA5MajorE0ELSP_0ELNSO_7ScaleInE0ELSQ_0EEEEEENS4_6LayoutINS5_IJSD_SD_SD_EEENS5_IJNSA_ILi0EEESV_SV_EEEEENS5_IJNS4_10UnderscoreESY_SY_EEEEENS4_28SM100_TMA_2SM_LOAD_MULTICASTENS4_14ComposedLayoutINS4_7SwizzleILi3ELi4ELi3EEENS4_18smem_ptr_flag_bitsILi32EEENST_INS5_IJNSA_ILi8EEENSA_ILi32EEEEEENS5_IJS18_SD_EEEEEEEvNS4_8identityES11_S1C_vS1D_EENS_8epilogue10collective18CollectiveEpilogueINS1F_23Sm100TmaWarpSpecializedILi3ELi2ELi16ELb1ELb0EEEJNS5_IJSH_SH_SH_EEENS5_IJNST_ISH_SD_EENST_INS5_IJNSA_ILi16EEESC_EEENS5_IJSD_S18_EEEEEEEEfSJ_fSJ_NS1F_6fusion15FusionCallbacksIS1J_NS1R_17LinearCombinationIffffLNS_15FloatRoundStyleE2EEES1K_S1Q_JEEENS4_5SM1004TMEM4LOAD26SM100_TMEM_LOAD_32dp32b16xENS4_13SM90_TMA_LOADENS12_INS13_ILi2ELi4ELi3EEES16_NST_INS5_IJS17_S1M_EEENS5_IJS1M_SD_EEEEEEENS4_39AutoVectorizingCopyWithAssumedAlignmentILi128EEENS4_14SM90_TMA_STOREES26_S28_S28_EEEvvEEEEvNT_6ParamsE)
        /*0a78*/ 	.short	0x0380
        /*0a7a*/ 	.short	0x0800


	//----- nvinfo : EIATTR_SW_WAR
	.align		4
.L_55:
        /*0a7c*/ 	.byte	0x04, 0x36
        /*0a7e*/ 	.short	(.L_57 - .L_56)
.L_56:
        /*0a80*/ 	.word	0x00000008
.L_57:


//--------------------- .nv.callgraph             --------------------------
	.section	.nv.callgraph,"",@"SHT_CUDA_CALLGRAPH"
	.align	4
	.sectionentsize	8
	.align		4
        /*0000*/ 	.word	0x00000000
	.align		4
        /*0004*/ 	.word	0xffffffff
	.align		4
        /*0008*/ 	.word	index@(_ZN7cutlass13device_kernelINS_4gemm6kernel13GemmUniversalIN4cute5tupleIJiiiiEEENS1_10collective13CollectiveMmaINS1_35MainloopSm100TmaUmmaWarpSpecializedILi8ELi2ELi4ENS5_IJNS4_1CILi4EEENSA_ILi2EEENSA_ILi1EEEEEEEENS5_IJNSA_ILi128EEENSA_ILi64EEESH_EEEfNS5_IJlSD_lEEEfSJ_NS4_8TiledMMAINS4_8MMA_AtomIJNS4_23SM100_MMA_TF32_2x1SM_SSINS_10tfloat32_tESN_fLi128ELi64ELNS4_4UMMA5MajorE0ELSP_0ELNSO_7ScaleInE0ELSQ_0EEEEEENS4_6LayoutINS5_IJSD_SD_SD_EEENS5_IJNSA_ILi0EEESV_SV_EEEEENS5_IJNS4_10UnderscoreESY_SY_EEEEENS4_28SM100_TMA_2SM_LOAD_MULTICASTENS4_14ComposedLayoutINS4_7SwizzleILi3ELi4ELi3EEENS4_18smem_ptr_flag_bitsILi32EEENST_INS5_IJNSA_ILi8EEENSA_ILi32EEEEEENS5_IJS18_SD_EEEEEEEvNS4_8identityES11_S1C_vS1D_EENS_8epilogue10collective18CollectiveEpilogueINS1F_23Sm100TmaWarpSpecializedILi3ELi2ELi16ELb1ELb0EEEJNS5_IJSH_SH_SH_EEENS5_IJNST_ISH_SD_EENST_INS5_IJNSA_ILi16EEESC_EEENS5_IJSD_S18_EEEEEEEEfSJ_fSJ_NS1F_6fusion15FusionCallbacksIS1J_NS1R_17LinearCombinationIffffLNS_15FloatRoundStyleE2EEES1K_S1Q_JEEENS4_5SM1004TMEM4LOAD26SM100_TMEM_LOAD_32dp32b16xENS4_13SM90_TMA_LOADENS12_INS13_ILi2ELi4ELi3EEES16_NST_INS5_IJS17_S1M_EEENS5_IJS1M_SD_EEEEEEENS4_39AutoVectorizingCopyWithAssumedAlignmentILi128EEENS4_14SM90_TMA_STOREES26_S28_S28_EEEvvEEEEvNT_6ParamsE)
	.align		4
        /*000c*/ 	.word	index@(__assertfail)
	.align		4
        /*0010*/ 	.word	0x00000000
	.align		4
        /*0014*/ 	.word	0xfffffffe
	.align		4
        /*0018*/ 	.word	0x00000000
	.align		4
        /*001c*/ 	.word	0xfffffffd
	.align		4
        /*0020*/ 	.word	0x00000000
	.align		4
        /*0024*/ 	.word	0xfffffffc


//--------------------- .nv.constant4             --------------------------
	.section	.nv.constant4,"a",@progbits
	.align	8
	.align		8
.nv.constant4:
        /*0000*/ 	.dword	__assertfail
	.align		8
        /*0008*/ 	.dword	__unnamed_1
	.align		8
        /*0010*/ 	.dword	__unnamed_2
	.align		8
        /*0018*/ 	.dword	_ZN40_INTERNAL_73ce0fef_4_k_cu_2a20a0f2_276604cuda3std3__45__cpo5beginE
	.align		8
        /*0020*/ 	.dword	_ZN40_INTERNAL_73ce0fef_4_k_cu_2a20a0f2_276604cuda3std3__45__cpo3endE
	.align		8
        /*0028*/ 	.dword	_ZN40_INTERNAL_73ce0fef_4_k_cu_2a20a0f2_276604cuda3std3__45__cpo6cbeginE
	.align		8
        /*0030*/ 	.dword	_ZN40_INTERNAL_73ce0fef_4_k_cu_2a20a0f2_276604cuda3std3__45__cpo4cendE
	.align		8
        /*0038*/ 	.dword	_ZN40_INTERNAL_73ce0fef_4_k_cu_2a20a0f2_276604cuda3std3__442_GLOBAL__N__73ce0fef_4_k_cu_2a20a0f2_276606ignoreE
	.align		8
        /*0040*/ 	.dword	_ZN40_INTERNAL_73ce0fef_4_k_cu_2a20a0f2_276604cuda3std3__419piecewise_constructE
	.align		8
        /*0048*/ 	.dword	_ZN40_INTERNAL_73ce0fef_4_k_cu_2a20a0f2_276604cuda3std3__48in_placeE
	.align		8
        /*0050*/ 	.dword	_ZN40_INTERNAL_73ce0fef_4_k_cu_2a20a0f2_276604cuda3std6ranges3__45__cpo4swapE
	.align		8
        /*0058*/ 	.dword	_ZN40_INTERNAL_73ce0fef_4_k_cu_2a20a0f2_276604cuda3std6ranges3__45__cpo9iter_moveE
	.align		8
        /*0060*/ 	.dword	_ZN40_INTERNAL_73ce0fef_4_k_cu_2a20a0f2_276604cute7productE
	.align		8
        /*0068*/ 	.dword	_ZN40_INTERNAL_73ce0fef_4_k_cu_2a20a0f2_276604cute1_E
	.align		8
        /*0070*/ 	.dword	$str$25
	.align		8
        /*0078*/ 	.dword	$str$26
	.align		8
        /*0080*/ 	.dword	$str$27
	.align		8
        /*0088*/ 	.dword	$str$28


//--------------------- .text._ZN7cutlass13device_kernelINS_4gemm6kernel13GemmUniversalIN4cute5tupleIJiiiiEEENS1_10collective13CollectiveMmaINS1_35MainloopSm100TmaUmmaWarpSpecializedILi8ELi2ELi4ENS5_IJNS4_1CILi4EEENSA_ILi2EEENSA_ILi1EEEEEEEENS5_IJNSA_ILi128EEENSA_ILi64EEESH_EEEfNS5_IJlSD_lEEEfSJ_NS4_8TiledMMAINS4_8MMA_AtomIJNS4_23SM100_MMA_TF32_2x1SM_SSINS_10tfloat32_tESN_fLi128ELi64ELNS4_4UMMA5MajorE0ELSP_0ELNSO_7ScaleInE0ELSQ_0EEEEEENS4_6LayoutINS5_IJSD_SD_SD_EEENS5_IJNSA_ILi0EEESV_SV_EEEEENS5_IJNS4_10UnderscoreESY_SY_EEEEENS4_28SM100_TMA_2SM_LOAD_MULTICASTENS4_14ComposedLayoutINS4_7SwizzleILi3ELi4ELi3EEENS4_18smem_ptr_flag_bitsILi32EEENST_INS5_IJNSA_ILi8EEENSA_ILi32EEEEEENS5_IJS18_SD_EEEEEEEvNS4_8identityES11_S1C_vS1D_EENS_8epilogue10collective18CollectiveEpilogueINS1F_23Sm100TmaWarpSpecializedILi3ELi2ELi16ELb1ELb0EEEJNS5_IJSH_SH_SH_EEENS5_IJNST_ISH_SD_EENST_INS5_IJNSA_ILi16EEESC_EEENS5_IJSD_S18_EEEEEEEEfSJ_fSJ_NS1F_6fusion15FusionCallbacksIS1J_NS1R_17LinearCombinationIffffLNS_15FloatRoundStyleE2EEES1K_S1Q_JEEENS4_5SM1004TMEM4LOAD26SM100_TMEM_LOAD_32dp32b16xENS4_13SM90_TMA_LOADENS12_INS13_ILi2ELi4ELi3EEES16_NST_INS5_IJS17_S1M_EEENS5_IJS1M_SD_EEEEEEENS4_39AutoVectorizingCopyWithAssumedAlignmentILi128EEENS4_14SM90_TMA_STOREES26_S28_S28_EEEvvEEEEvNT_6ParamsE --------------------------
	.section	.text._ZN7cutlass13device_kernelINS_4gemm6kernel13GemmUniversalIN4cute5tupleIJiiiiEEENS1_10collective13CollectiveMmaINS1_35MainloopSm100TmaUmmaWarpSpecializedILi8ELi2ELi4ENS5_IJNS4_1CILi4EEENSA_ILi2EEENSA_ILi1EEEEEEEENS5_IJNSA_ILi128EEENSA_ILi64EEESH_EEEfNS5_IJlSD_lEEEfSJ_NS4_8TiledMMAINS4_8MMA_AtomIJNS4_23SM100_MMA_TF32_2x1SM_SSINS_10tfloat32_tESN_fLi128ELi64ELNS4_4UMMA5MajorE0ELSP_0ELNSO_7ScaleInE0ELSQ_0EEEEEENS4_6LayoutINS5_IJSD_SD_SD_EEENS5_IJNSA_ILi0EEESV_SV_EEEEENS5_IJNS4_10UnderscoreESY_SY_EEEEENS4_28SM100_TMA_2SM_LOAD_MULTICASTENS4_14ComposedLayoutINS4_7SwizzleILi3ELi4ELi3EEENS4_18smem_ptr_flag_bitsILi32EEENST_INS5_IJNSA_ILi8EEENSA_ILi32EEEEEENS5_IJS18_SD_EEEEEEEvNS4_8identityES11_S1C_vS1D_EENS_8epilogue10collective18CollectiveEpilogueINS1F_23Sm100TmaWarpSpecializedILi3ELi2ELi16ELb1ELb0EEEJNS5_IJSH_SH_SH_EEENS5_IJNST_ISH_SD_EENST_INS5_IJNSA_ILi16EEESC_EEENS5_IJSD_S18_EEEEEEEEfSJ_fSJ_NS1F_6fusion15FusionCallbacksIS1J_NS1R_17LinearCombinationIffffLNS_15FloatRoundStyleE2EEES1K_S1Q_JEEENS4_5SM1004TMEM4LOAD26SM100_TMEM_LOAD_32dp32b16xENS4_13SM90_TMA_LOADENS12_INS13_ILi2ELi4ELi3EEES16_NST_INS5_IJS17_S1M_EEENS5_IJS1M_SD_EEEEEEENS4_39AutoVectorizingCopyWithAssumedAlignmentILi128EEENS4_14SM90_TMA_STOREES26_S28_S28_EEEvvEEEEvNT_6ParamsE,"ax",@progbits
	.align	128
.text._ZN7cutlass13device_kernelINS_4gemm6kernel13GemmUniversalIN4cute5tupleIJiiiiEEENS1_10collective13CollectiveMmaINS1_35MainloopSm100TmaUmmaWarpSpecializedILi8ELi2ELi4ENS5_IJNS4_1CILi4EEENSA_ILi2EEENSA_ILi1EEEEEEEENS5_IJNSA_ILi128EEENSA_ILi64EEESH_EEEfNS5_IJlSD_lEEEfSJ_NS4_8TiledMMAINS4_8MMA_AtomIJNS4_23SM100_MMA_TF32_2x1SM_SSINS_10tfloat32_tESN_fLi128ELi64ELNS4_4UMMA5MajorE0ELSP_0ELNSO_7ScaleInE0ELSQ_0EEEEEENS4_6LayoutINS5_IJSD_SD_SD_EEENS5_IJNSA_ILi0EEESV_SV_EEEEENS5_IJNS4_10UnderscoreESY_SY_EEEEENS4_28SM100_TMA_2SM_LOAD_MULTICASTENS4_14ComposedLayoutINS4_7SwizzleILi3ELi4ELi3EEENS4_18smem_ptr_flag_bitsILi32EEENST_INS5_IJNSA_ILi8EEENSA_ILi32EEEEEENS5_IJS18_SD_EEEEEEEvNS4_8identityES11_S1C_vS1D_EENS_8epilogue10collective18CollectiveEpilogueINS1F_23Sm100TmaWarpSpecializedILi3ELi2ELi16ELb1ELb0EEEJNS5_IJSH_SH_SH_EEENS5_IJNST_ISH_SD_EENST_INS5_IJNSA_ILi16EEESC_EEENS5_IJSD_S18_EEEEEEEEfSJ_fSJ_NS1F_6fusion15FusionCallbacksIS1J_NS1R_17LinearCombinationIffffLNS_15FloatRoundStyleE2EEES1K_S1Q_JEEENS4_5SM1004TMEM4LOAD26SM100_TMEM_LOAD_32dp32b16xENS4_13SM90_TMA_LOADENS12_INS13_ILi2ELi4ELi3EEES16_NST_INS5_IJS17_S1M_EEENS5_IJS1M_SD_EEEEEEENS4_39AutoVectorizingCopyWithAssumedAlignmentILi128EEENS4_14SM90_TMA_STOREES26_S28_S28_EEEvvEEEEvNT_6ParamsE:
        .type           _ZN7cutlass13device_kernelINS_4gemm6kernel13GemmUniversalIN4cute5tupleIJiiiiEEENS1_10collective13CollectiveMmaINS1_35MainloopSm100TmaUmmaWarpSpecializedILi8ELi2ELi4ENS5_IJNS4_1CILi4EEENSA_ILi2EEENSA_ILi1EEEEEEEENS5_IJNSA_ILi128EEENSA_ILi64EEESH_EEEfNS5_IJlSD_lEEEfSJ_NS4_8TiledMMAINS4_8MMA_AtomIJNS4_23SM100_MMA_TF32_2x1SM_SSINS_10tfloat32_tESN_fLi128ELi64ELNS4_4UMMA5MajorE0ELSP_0ELNSO_7ScaleInE0ELSQ_0EEEEEENS4_6LayoutINS5_IJSD_SD_SD_EEENS5_IJNSA_ILi0EEESV_SV_EEEEENS5_IJNS4_10UnderscoreESY_SY_EEEEENS4_28SM100_TMA_2SM_LOAD_MULTICASTENS4_14ComposedLayoutINS4_7SwizzleILi3ELi4ELi3EEENS4_18smem_ptr_flag_bitsILi32EEENST_INS5_IJNSA_ILi8EEENSA_ILi32EEEEEENS5_IJS18_SD_EEEEEEEvNS4_8identityES11_S1C_vS1D_EENS_8epilogue10collective18CollectiveEpilogueINS1F_23Sm100TmaWarpSpecializedILi3ELi2ELi16ELb1ELb0EEEJNS5_IJSH_SH_SH_EEENS5_IJNST_ISH_SD_EENST_INS5_IJNSA_ILi16EEESC_EEENS5_IJSD_S18_EEEEEEEEfSJ_fSJ_NS1F_6fusion15FusionCallbacksIS1J_NS1R_17LinearCombinationIffffLNS_15FloatRoundStyleE2EEES1K_S1Q_JEEENS4_5SM1004TMEM4LOAD26SM100_TMEM_LOAD_32dp32b16xENS4_13SM90_TMA_LOADENS12_INS13_ILi2ELi4ELi3EEES16_NST_INS5_IJS17_S1M_EEENS5_IJS1M_SD_EEEEEEENS4_39AutoVectorizingCopyWithAssumedAlignmentILi128EEENS4_14SM90_TMA_STOREES26_S28_S28_EEEvvEEEEvNT_6ParamsE,@function
        .size           _ZN7cutlass13device_kernelINS_4gemm6kernel13GemmUniversalIN4cute5tupleIJiiiiEEENS1_10collective13CollectiveMmaINS1_35MainloopSm100TmaUmmaWarpSpecializedILi8ELi2ELi4ENS5_IJNS4_1CILi4EEENSA_ILi2EEENSA_ILi1EEEEEEEENS5_IJNSA_ILi128EEENSA_ILi64EEESH_EEEfNS5_IJlSD_lEEEfSJ_NS4_8TiledMMAINS4_8MMA_AtomIJNS4_23SM100_MMA_TF32_2x1SM_SSINS_10tfloat32_tESN_fLi128ELi64ELNS4_4UMMA5MajorE0ELSP_0ELNSO_7ScaleInE0ELSQ_0EEEEEENS4_6LayoutINS5_IJSD_SD_SD_EEENS5_IJNSA_ILi0EEESV_SV_EEEEENS5_IJNS4_10UnderscoreESY_SY_EEEEENS4_28SM100_TMA_2SM_LOAD_MULTICASTENS4_14ComposedLayoutINS4_7SwizzleILi3ELi4ELi3EEENS4_18smem_ptr_flag_bitsILi32EEENST_INS5_IJNSA_ILi8EEENSA_ILi32EEEEEENS5_IJS18_SD_EEEEEEEvNS4_8identityES11_S1C_vS1D_EENS_8epilogue10collective18CollectiveEpilogueINS1F_23Sm100TmaWarpSpecializedILi3ELi2ELi16ELb1ELb0EEEJNS5_IJSH_SH_SH_EEENS5_IJNST_ISH_SD_EENST_INS5_IJNSA_ILi16EEESC_EEENS5_IJSD_S18_EEEEEEEEfSJ_fSJ_NS1F_6fusion15FusionCallbacksIS1J_NS1R_17LinearCombinationIffffLNS_15FloatRoundStyleE2EEES1K_S1Q_JEEENS4_5SM1004TMEM4LOAD26SM100_TMEM_LOAD_32dp32b16xENS4_13SM90_TMA_LOADENS12_INS13_ILi2ELi4ELi3EEES16_NST_INS5_IJS17_S1M_EEENS5_IJS1M_SD_EEEEEEENS4_39AutoVectorizingCopyWithAssumedAlignmentILi128EEENS4_14SM90_TMA_STOREES26_S28_S28_EEEvvEEEEvNT_6ParamsE,(.L_x_191 - _ZN7cutlass13device_kernelINS_4gemm6kernel13GemmUniversalIN4cute5tupleIJiiiiEEENS1_10collective13CollectiveMmaINS1_35MainloopSm100TmaUmmaWarpSpecializedILi8ELi2ELi4ENS5_IJNS4_1CILi4EEENSA_ILi2EEENSA_ILi1EEEEEEEENS5_IJNSA_ILi128EEENSA_ILi64EEESH_EEEfNS5_IJlSD_lEEEfSJ_NS4_8TiledMMAINS4_8MMA_AtomIJNS4_23SM100_MMA_TF32_2x1SM_SSINS_10tfloat32_tESN_fLi128ELi64ELNS4_4UMMA5MajorE0ELSP_0ELNSO_7ScaleInE0ELSQ_0EEEEEENS4_6LayoutINS5_IJSD_SD_SD_EEENS5_IJNSA_ILi0EEESV_SV_EEEEENS5_IJNS4_10UnderscoreESY_SY_EEEEENS4_28SM100_TMA_2SM_LOAD_MULTICASTENS4_14ComposedLayoutINS4_7SwizzleILi3ELi4ELi3EEENS4_18smem_ptr_flag_bitsILi32EEENST_INS5_IJNSA_ILi8EEENSA_ILi32EEEEEENS5_IJS18_SD_EEEEEEEvNS4_8identityES11_S1C_vS1D_EENS_8epilogue10collective18CollectiveEpilogueINS1F_23Sm100TmaWarpSpecializedILi3ELi2ELi16ELb1ELb0EEEJNS5_IJSH_SH_SH_EEENS5_IJNST_ISH_SD_EENST_INS5_IJNSA_ILi16EEESC_EEENS5_IJSD_S18_EEEEEEEEfSJ_fSJ_NS1F_6fusion15FusionCallbacksIS1J_NS1R_17LinearCombinationIffffLNS_15FloatRoundStyleE2EEES1K_S1Q_JEEENS4_5SM1004TMEM4LOAD26SM100_TMEM_LOAD_32dp32b16xENS4_13SM90_TMA_LOADENS12_INS13_ILi2ELi4ELi3EEES16_NST_INS5_IJS17_S1M_EEENS5_IJS1M_SD_EEEEEEENS4_39AutoVectorizingCopyWithAssumedAlignmentILi128EEENS4_14SM90_TMA_STOREES26_S28_S28_EEEvvEEEEvNT_6ParamsE)
        .other          _ZN7cutlass13device_kernelINS_4gemm6kernel13GemmUniversalIN4cute5tupleIJiiiiEEENS1_10collective13CollectiveMmaINS1_35MainloopSm100TmaUmmaWarpSpecializedILi8ELi2ELi4ENS5_IJNS4_1CILi4EEENSA_ILi2EEENSA_ILi1EEEEEEEENS5_IJNSA_ILi128EEENSA_ILi64EEESH_EEEfNS5_IJlSD_lEEEfSJ_NS4_8TiledMMAINS4_8MMA_AtomIJNS4_23SM100_MMA_TF32_2x1SM_SSINS_10tfloat32_tESN_fLi128ELi64ELNS4_4UMMA5MajorE0ELSP_0ELNSO_7ScaleInE0ELSQ_0EEEEEENS4_6LayoutINS5_IJSD_SD_SD_EEENS5_IJNSA_ILi0EEESV_SV_EEEEENS5_IJNS4_10UnderscoreESY_SY_EEEEENS4_28SM100_TMA_2SM_LOAD_MULTICASTENS4_14ComposedLayoutINS4_7SwizzleILi3ELi4ELi3EEENS4_18smem_ptr_flag_bitsILi32EEENST_INS5_IJNSA_ILi8EEENSA_ILi32EEEEEENS5_IJS18_SD_EEEEEEEvNS4_8identityES11_S1C_vS1D_EENS_8epilogue10collective18CollectiveEpilogueINS1F_23Sm100TmaWarpSpecializedILi3ELi2ELi16ELb1ELb0EEEJNS5_IJSH_SH_SH_EEENS5_IJNST_ISH_SD_EENST_INS5_IJNSA_ILi16EEESC_EEENS5_IJSD_S18_EEEEEEEEfSJ_fSJ_NS1F_6fusion15FusionCallbacksIS1J_NS1R_17LinearCombinationIffffLNS_15FloatRoundStyleE2EEES1K_S1Q_JEEENS4_5SM1004TMEM4LOAD26SM100_TMEM_LOAD_32dp32b16xENS4_13SM90_TMA_LOADENS12_INS13_ILi2ELi4ELi3EEES16_NST_INS5_IJS17_S1M_EEENS5_IJS1M_SD_EEEEEEENS4_39AutoVectorizingCopyWithAssumedAlignmentILi128EEENS4_14SM90_TMA_STOREES26_S28_S28_EEEvvEEEEvNT_6ParamsE,@"STO_CUDA_ENTRY STV_DEFAULT"
_ZN7cutlass13device_kernelINS_4gemm6kernel13GemmUniversalIN4cute5tupleIJiiiiEEENS1_10collective13CollectiveMmaINS1_35MainloopSm100TmaUmmaWarpSpecializedILi8ELi2ELi4ENS5_IJNS4_1CILi4EEENSA_ILi2EEENSA_ILi1EEEEEEEENS5_IJNSA_ILi128EEENSA_ILi64EEESH_EEEfNS5_IJlSD_lEEEfSJ_NS4_8TiledMMAINS4_8MMA_AtomIJNS4_23SM100_MMA_TF32_2x1SM_SSINS_10tfloat32_tESN_fLi128ELi64ELNS4_4UMMA5MajorE0ELSP_0ELNSO_7ScaleInE0ELSQ_0EEEEEENS4_6LayoutINS5_IJSD_SD_SD_EEENS5_IJNSA_ILi0EEESV_SV_EEEEENS5_IJNS4_10UnderscoreESY_SY_EEEEENS4_28SM100_TMA_2SM_LOAD_MULTICASTENS4_14ComposedLayoutINS4_7SwizzleILi3ELi4ELi3EEENS4_18smem_ptr_flag_bitsILi32EEENST_INS5_IJNSA_ILi8EEENSA_ILi32EEEEEENS5_IJS18_SD_EEEEEEEvNS4_8identityES11_S1C_vS1D_EENS_8epilogue10collective18CollectiveEpilogueINS1F_23Sm100TmaWarpSpecializedILi3ELi2ELi16ELb1ELb0EEEJNS5_IJSH_SH_SH_EEENS5_IJNST_ISH_SD_EENST_INS5_IJNSA_ILi16EEESC_EEENS5_IJSD_S18_EEEEEEEEfSJ_fSJ_NS1F_6fusion15FusionCallbacksIS1J_NS1R_17LinearCombinationIffffLNS_15FloatRoundStyleE2EEES1K_S1Q_JEEENS4_5SM1004TMEM4LOAD26SM100_TMEM_LOAD_32dp32b16xENS4_13SM90_TMA_LOADENS12_INS13_ILi2ELi4ELi3EEES16_NST_INS5_IJS17_S1M_EEENS5_IJS1M_SD_EEEEEEENS4_39AutoVectorizingCopyWithAssumedAlignmentILi128EEENS4_14SM90_TMA_STOREES26_S28_S28_EEEvvEEEEvNT_6ParamsE:
[----:B------:R-:W1:Y:S01]  /*0000*/  LDC R1, c[0x0][0x37c] ;  /* 0x0000df00ff017b82 */ /* 0x000e620000000800 */
[----:B------:R-:W2:Y:S01]  /*0010*/  S2R R73, SR_TID.X ;  /* 0x0000000000497919 */ /* 0x000ea20000002100 */
[----:B------:R-:W3:Y:S06]  /*0020*/  LDCU.64 UR8, c[0x0][0x890] ;  /* 0x00011200ff0877ac */ /* 0x000eec0008000a00 */
[----:B------:R-:W4:Y:S01]  /*0030*/  S2UR UR53, SR_CgaCtaId ;  /* 0x00000000003579c3 */ /* 0x000f220000008800 */
[----:B------:R-:W-:Y:S02]  /*0040*/  PRMT R27, RZ, 0x7610, R27 ;  /* 0x00007610ff1b7816 */ /* 0x000fe4000000001b */
[----:B------:R-:W-:-:S02]  /*0050*/  ELECT P0, URZ, PT ;  /* 0x0000000000ff782f */ /* 0x000fc40003800000 */
[----:B---3--:R-:W-:-:S04]  /*0060*/  ISETP.NE.U32.AND P1, PT, RZ, UR8, PT ;  /* 0x00000008ff007c0c */ /* 0x008fc8000bf25070 */
[----:B------:R-:W-:Y:S01]  /*0070*/  ISETP.NE.AND.EX P2, PT, RZ, UR9, PT, P1 ;  /* 0x00000009ff007c0c */ /* 0x000fe2000bf45310 */
[----:B----4-:R-:W-:Y:S02]  /*0080*/  ULOP3.LUT UR68, UR53, 0x1, URZ, 0xc0, !UPT ;  /* 0x0000000135447892 */ /* 0x010fe4000f8ec0ff */
[----:B------:R-:W-:Y:S01]  /*0090*/  ULOP3.LUT UR69, UR53, 0x1, URZ, 0x3c, !UPT ;  /* 0x0000000135457892 */ /* 0x000fe2000f8e3cff */
[----:B--2---:R-:W-:-:S05]  /*00a0*/  SHF.R.U32.HI R68, RZ, 0x5, R73 ;  /* 0x00000005ff447819 */ /* 0x004fca0000011649 */
[----:B------:R-:W2:Y:S02]  /*00b0*/  SHFL.IDX PT, R0, R68, RZ, 0x1f ;  /* 0x00001fff44007589 */ /* 0x000ea400000e0000 */
[----:B--2---:R-:W-:Y:S02]  /*00c0*/  R2UR UR22, R0 ;  /* 0x00000000001672ca */ /* 0x004fe400000e0000 */
[----:B-1----:R-:W-:Y:S05]  /*00d0*/  @P2 BRA `(.L_x_0) ;  /* 0x0000000000302947 */ /* 0x002fea0003800000 */
[----:B------:R-:W1:Y:S02]  /*00e0*/  LDCU.64 UR4, c[0x0][0x888] ;  /* 0x00011100ff0477ac */ /* 0x000e640008000a00 */
[----:B-1----:R-:W-:-:S04]  /*00f0*/  UISETP.NE.U32.AND UP0, UPT, UR4, URZ, UPT ;  /* 0x000000ff0400728c */ /* 0x002fc8000bf05070 */
[----:B------:R-:W-:-:S09]  /*0100*/  UISETP.NE.AND.EX UP0, UPT, UR5, URZ, UPT, UP0 ;  /* 0x000000ff0500728c */ /* 0x000fd2000bf05300 */
[----:B------:R-:W-:Y:S05]  /*0110*/  BRA.U !UP0, `(.L_x_1) ;  /* 0x0000000108147547 */ /* 0x000fea000b800000 */
[----:B------:R-:W1:Y:S01]  /*0120*/  LDC.64 R2, c[0x0][0x888] ;  /* 0x00022200ff027b82 */ /* 0x000e620000000a00 */
[----:B------:R-:W1:Y:S02]  /*0130*/  LDCU.64 UR4, c[0x0][0x358] ;  /* 0x00006b00ff0477ac */ /* 0x000e640008000a00 */
[----:B-1----:R1:W5:Y:S01]  /*0140*/  LDG.E R26, desc[UR4][R2.64] ;  /* 0x00000004021a7981 */ /* 0x002362000c1e1900 */
[----:B------:R-:W-:Y:S01]  /*0150*/  HFMA2 R27, -RZ, RZ, 0, 5.9604644775390625e-08 ;  /* 0x00000001ff1b7431 */ /* 0x000fe200000001ff */
[----:B------:R-:W-:Y:S05]  /*0160*/  BRA `(.L_x_0) ;  /* 0x00000000000c7947 */ /* 0x000fea0003800000 */
.L_x_1:
[----:B------:R-:W1:Y:S01]  /*0170*/  LDCU UR4, c[0x0][0x880] ;  /* 0x00011000ff0477ac */ /* 0x000e620008000800 */
[----:B------:R-:W-:Y:S01]  /*0180*/  HFMA2 R27, -RZ, RZ, 0, 5.9604644775390625e-08 ;  /* 0x00000001ff1b7431 */ /* 0x000fe200000001ff */
[----:B-1----:R-:W-:-:S07]  /*0190*/  MOV R26, UR4 ;  /* 0x00000004001a7c02 */ /* 0x002fce0008000f00 */
.L_x_0:
[----:B------:R-:W2:Y:S02]  /*01a0*/  LDCU.64 UR4, c[0x0][0x8b0] ;  /* 0x00011600ff0477ac */ /* 0x000ea40008000a00 */
[----:B--2---:R-:W-:-:S04]  /*01b0*/  UISETP.NE.U32.AND UP0, UPT, UR4, URZ, UPT ;  /* 0x000000ff0400728c */ /* 0x004fc8000bf05070 */
[----:B------:R-:W-:-:S09]  /*01c0*/  UISETP.NE.AND.EX UP0, UPT, UR5, URZ, UPT, UP0 ;  /* 0x000000ff0500728c */ /* 0x000fd2000bf05300 */
[----:B------:R-:W-:Y:S05]  /*01d0*/  BRA.U UP0, `(.L_x_2) ;  /* 0x0000000100287547 */ /* 0x000fea000b800000 */
[----:B------:R-:W2:Y:S02]  /*01e0*/  LDCU.64 UR4, c[0x0][0x8a8] ;  /* 0x00011500ff0477ac */ /* 0x000ea40008000a00 */
[----:B--2---:R-:W-:-:S04]  /*01f0*/  UISETP.NE.U32.AND UP0, UPT, UR4, URZ, UPT ;  /* 0x000000ff0400728c */ /* 0x004fc8000bf05070 */
[----:B------:R-:W-:-:S09]  /*0200*/  UISETP.NE.AND.EX UP0, UPT, UR5, URZ, UPT, UP0 ;  /* 0x000000ff0500728c */ /* 0x000fd2000bf05300 */
[----:B------:R-:W-:Y:S05]  /*0210*/  BRA.U !UP0, `(.L_x_3) ;  /* 0x0000000108107547 */ /* 0x000fea000b800000 */
[----:B------:R-:W2:Y:S01]  /*0220*/  LDC.64 R24, c[0x0][0x8a8] ;  /* 0x00022a00ff187b82 */ /* 0x000ea20000000a00 */
[----:B------:R-:W2:Y:S02]  /*0230*/  LDCU.64 UR4, c[0x0][0x358] ;  /* 0x00006b00ff0477ac */ /* 0x000ea40008000a00 */
[----:B--2---:R2:W5:Y:S01]  /*0240*/  LDG.E R24, desc[UR4][R24.64] ;  /* 0x0000000418187981 */ /* 0x004562000c1e1900 */
[----:B------:R-:W-:Y:S05]  /*0250*/  BRA `(.L_x_2) ;  /* 0x0000000000087947 */ /* 0x000fea0003800000 */
.L_x_3:
[----:B------:R-:W2:Y:S02]  /*0260*/  LDCU UR4, c[0x0][0x8a0] ;  /* 0x00011400ff0477ac */ /* 0x000ea40008000800 */
[----:B--2---:R-:W-:Y:S02]  /*0270*/  MOV R24, UR4 ;  /* 0x0000000400187c02 */ /* 0x004fe40008000f00 */
.L_x_2:
[----:B------:R-:W-:Y:S01]  /*0280*/  IMAD.U32 R0, RZ, RZ, UR22 ;  /* 0x00000016ff007e24 */ /* 0x000fe2000f8e00ff */
[----:B------:R-:W-:Y:S04]  /*0290*/  BSSY.RECONVERGENT B0, `(.L_x_4) ;  /* 0x000000c000007945 */ /* 0x000fe80003800200 */
[C---:B------:R-:W-:Y:S02]  /*02a0*/  ISETP.NE.OR P3, PT, R0.reuse, 0x1, !P0 ;  /* 0x000000010000780c */ /* 0x040fe40004765670 */
[----:B------:R-:W-:-:S11]  /*02b0*/  ISETP.NE.OR P2, PT, R0, 0x3, !P0 ;  /* 0x000000030000780c */ /* 0x000fd60004745670 */
[----:B------:R-:W-:Y:S05]  /*02c0*/  @P3 BRA `(.L_x_5) ;  /* 0x0000000000203947 */ /* 0x000fea0003800000 */
[----:B------:R-:W3:Y:S02]  /*02d0*/  LDCU.64 UR4, c[0x0][0x348] ;  /* 0x00006900ff0477ac */ /* 0x000ee40008000a00 */
[----:B---3--:R-:W-:Y:S02]  /*02e0*/  UIADD3 UR6, UP1, UPT, UR4, 0x80, URZ ;  /* 0x0000008004067890 */ /* 0x008fe4000ff3e0ff */
[----:B------:R-:W-:Y:S02]  /*02f0*/  UIADD3 UR4, UP0, UPT, UR4, 0x180, URZ ;  /* 0x0000018004047890 */ /* 0x000fe4000ff1e0ff */
[----:B------:R-:W-:Y:S02]  /*0300*/  UIADD3.X UR7, UPT, UPT, URZ, UR5, URZ, UP1, !UPT ;  /* 0x00000005ff077290 */ /* 0x000fe40008ffe4ff */
[----:B------:R-:W-:-:S07]  /*0310*/  UIADD3.X UR5, UPT, UPT, URZ, UR5, URZ, UP0, !UPT ;  /* 0x00000005ff057290 */ /* 0x000fce00087fe4ff */
[----:B------:R3:W-:Y:S02]  /*0320*/  UTMACCTL.PF [UR6] ;  /* 0x00000000060079b9 */ /* 0x0007e40008040000 */
[----:B------:R3:W-:Y:S02]  /*0330*/  UTMACCTL.PF [UR4] ;  /* 0x00000000040079b9 */ /* 0x0007e40008040000 */
[----:B---3--:R-:W-:Y:S01]  /*0340*/  NOP ;  /* 0x0000000000007918 */ /* 0x008fe20000000000 */
.L_x_5:
[----:B------:R-:W-:Y:S05]  /*0350*/  BSYNC.RECONVERGENT B0 ;  /* 0x0000000000007941 */ /* 0x000fea0003800200 */
.L_x_4:
[----:B------:R-:W-:Y:S04]  /*0360*/  BSSY.RECONVERGENT B0, `(.L_x_6) ;  /* 0x000000a000007945 */ /* 0x000fe80003800200 */
        /* <DEDUP_REMOVED lines=9> */
.L_x_7:
[----:B------:R-:W-:Y:S05]  /*0400*/  BSYNC.RECONVERGENT B0 ;  /* 0x0000000000007941 */ /* 0x000fea0003800200 */
.L_x_6:
[----:B------:R-:W3:Y:S01]  /*0410*/  LDCU.64 UR4, c[0x0][0x888] ;  /* 0x00011100ff0477ac */ /* 0x000ee20008000a00 */
[----:B------:R-:W-:Y:S01]  /*0420*/  ISETP.NE.AND.EX P1, PT, RZ, UR9, PT, P1 ;  /* 0x00000009ff007c0c */ /* 0x000fe2000bf25310 */
[----:B------:R-:W-:Y:S01]  /*0430*/  UPLOP3.LUT UP5, UPT, UPT, UPT, UPT, 0x80, 0x8 ;  /* 0x000000000008789c */ /* 0x000fe20003faf070 */
[----:B---3--:R-:W-:-:S04]  /*0440*/  ISETP.NE.U32.AND P2, PT, RZ, UR4, PT ;  /* 0x00000004ff007c0c */ /* 0x008fc8000bf45070 */
[----:B------:R-:W-:-:S13]  /*0450*/  ISETP.NE.AND.EX P2, PT, RZ, UR5, PT, P2 ;  /* 0x00000005ff007c0c */ /* 0x000fda000bf45320 */
[----:B------:R-:W-:Y:S05]  /*0460*/  @P2 BRA P1, `(.L_x_8) ;  /* 0x0000000000282947 */ /* 0x000fea0000800000 */
[----:B------:R-:W-:Y:S01]  /*0470*/  UISETP.NE.U32.AND UP0, UPT, UR8, URZ, UPT ;  /* 0x000000ff0800728c */ /* 0x000fe2000bf05070 */
[----:B-----5:R-:W-:Y:S01]  /*0480*/  FSETP.NEU.AND P1, PT, R26, RZ, PT ;  /* 0x000000ff1a00720b */ /* 0x020fe20003f2d000 */
[----:B------:R-:W-:Y:S02]  /*0490*/  UISETP.NE.U32.AND UP2, UPT, UR4, URZ, UPT ;  /* 0x000000ff0400728c */ /* 0x000fe4000bf45070 */
[----:B------:R-:W-:Y:S02]  /*04a0*/  UISETP.NE.AND.EX UP1, UPT, UR9, URZ, UPT, UP0 ;  /* 0x000000ff0900728c */ /* 0x000fe4000bf25300 */
[----:B------:R-:W-:-:S04]  /*04b0*/  UISETP.NE.AND.EX UP0, UPT, UR5, URZ, UPT, UP2 ;  /* 0x000000ff0500728c */ /* 0x000fc8000bf05320 */
[----:B------:R-:W-:-:S04]  /*04c0*/  USEL UR4, URZ, 0xffffffff, UP0 ;  /* 0xffffffffff047887 */ /* 0x000fc80008000000 */
[----:B------:R-:W-:Y:S01]  /*04d0*/  VOTEU.ANY UP0, P1 ;  /* 0x0000000000ff7886 */ /* 0x000fe20000800100 */
[----:B------:R-:W-:-:S04]  /*04e0*/  @!UP1 USEL UR4, URZ, 0xffffffff, UP0 ;  /* 0xffffffffff049887 */ /* 0x000fc80008000000 */
[----:B------:R-:W-:-:S04]  /*04f0*/  ULOP3.LUT UR4, UR4, 0x1, URZ, 0xc0, !UPT ;  /* 0x0000000104047892 */ /* 0x000fc8000f8ec0ff */
[----:B------:R-:W-:-:S11]  /*0500*/  UISETP.NE.U32.AND UP5, UPT, UR4, 0x1, UPT ;  /* 0x000000010400788c */ /* 0x000fd6000bfa5070 */
.L_x_8:
[----:B------:R-:W3:Y:S01]  /*0510*/  SHFL.IDX PT, R0, R68, RZ, 0x1f ;  /* 0x00001fff44007589 */ /* 0x000ee200000e0000 */
[----:B------:R-:W-:-:S04]  /*0520*/  UISETP.NE.AND UP0, UPT, UR22, 0x2, UPT ;  /* 0x000000021600788c */ /* 0x000fc8000bf05270 */
[----:B------:R-:W-:Y:S02]  /*0530*/  UISETP.EQ.AND UP1, UPT, UR68, URZ, !UP0 ;  /* 0x000000ff4400728c */ /* 0x000fe4000c722270 */
[----:B------:R-:W-:-:S04]  /*0540*/  USEL UR40, URZ, 0x1, UP0 ;  /* 0x00000001ff287887 */ /* 0x000fc80008000000 */
[----:B------:R-:W-:Y:S02]  /*0550*/  PLOP3.LUT P4, PT, P0, PT, UP1, 0x80, 0x8 ;  /* 0x000000000008781c */ /* 0x000fe4000078f018 */
[----:B---3--:R-:W-:-:S13]  /*0560*/  ISETP.NE.AND P1, PT, R0, RZ, PT ;  /* 0x000000ff0000720c */ /* 0x008fda0003f25270 */
[----:B------:R-:W-:Y:S05]  /*0570*/  @P1 BRA `(.L_x_9) ;  /* 0x0000000000741947 */ /* 0x000fea0003800000 */
[----:B------:R-:W-:Y:S01]  /*0580*/  UMOV UR4, 0x400 ;  /* 0x0000040000047882 */ /* 0x000fe20000000000 */
[----:B------:R-:W-:Y:S01]  /*0590*/  UMOV UR8, 0x1 ;  /* 0x0000000100087882 */ /* 0x000fe20000000000 */
[----:B------:R-:W-:Y:S01]  /*05a0*/  UMOV UR6, 0x3 ;  /* 0x0000000300067882 */ /* 0x000fe20000000000 */
[----:B------:R-:W-:Y:S02]  /*05b0*/  ULEA UR4, UR53, UR4, 0x18 ;  /* 0x0000000435047291 */ /* 0x000fe4000f8ec0ff */
[----:B------:R-:W-:-:S04]  /*05c0*/  UIADD3 UR8, UPT, UPT, -UR8, 0x100000, URZ ;  /* 0x0010000008087890 */ /* 0x000fc8000fffe1ff */
[----:B------:R-:W-:Y:S02]  /*05d0*/  USHF.L.U32 UR9, UR8, 0xb, URZ ;  /* 0x0000000b08097899 */ /* 0x000fe400080006ff */
[----:B------:R-:W-:Y:S02]  /*05e0*/  USHF.L.U32 UR8, UR8, 0x1, URZ ;  /* 0x0000000108087899 */ /* 0x000fe400080006ff */
[----:B------:R-:W-:-:S04]  /*05f0*/  UIADD3 UR6, UPT, UPT, -UR6, 0x100000, URZ ;  /* 0x0010000006067890 */ /* 0x000fc8000fffe1ff */
[----:B------:R-:W-:Y:S02]  /*0600*/  USHF.L.U32 UR7, UR6, 0xb, URZ ;  /* 0x0000000b06077899 */ /* 0x000fe400080006ff */
[----:B------:R-:W-:Y:S01]  /*0610*/  USHF.L.U32 UR6, UR6, 0x1, URZ ;  /* 0x0000000106067899 */ /* 0x000fe200080006ff */
[----:B------:R-:W-:Y:S01]  /*0620*/  ELECT P1, URZ, PT ;  /* 0x0000000000ff782f */ /* 0x000fe20003820000 */
[----:B------:R-:W3:Y:S02]  /*0630*/  FENCE.VIEW.ASYNC.S ;  /* 0x00000000000073c6 */ /* 0x000ee40000000000 */
[----:B---3--:R3:W4:Y:S08]  /*0640*/  SYNCS.EXCH.64 URZ, [UR4], UR8 ;  /* 0x0000000804ff75b2 */ /* 0x0087300008000100 */
[----:B------:R3:W1:Y:S01]  /*0650*/  SYNCS.EXCH.64 URZ, [UR4+0x40], UR6 ;  /* 0x0000400604ff75b2 */ /* 0x0006620008000100 */
        /* <DEDUP_REMOVED lines=13> */
[----:B------:R3:W1:Y:S02]  /*0730*/  SYNCS.EXCH.64 URZ, [UR4+0x78], UR6 ;  /* 0x0000780604ff75b2 */ /* 0x0006640008000100 */
[----:B---3--:R-:W-:Y:S01]  /*0740*/  NOP ;  /* 0x0000000000007918 */ /* 0x008fe20000000000 */
.L_x_9:
[----:B------:R-:W3:Y:S01]  /*0750*/  SHFL.IDX PT, R0, R68, RZ, 0x1f ;  /* 0x00001fff44007589 */ /* 0x000ee200000e0000 */
[----:B------:R-:W-:Y:S01]  /*0760*/  NOP ;  /* 0x0000000000007918 */ /* 0x000fe20000000000 */
[----:B---3--:R-:W-:-:S13]  /*0770*/  ISETP.NE.AND P1, PT, R0, 0x1, PT ;  /* 0x000000010000780c */ /* 0x008fda0003f25270 */
        /* <DEDUP_REMOVED lines=13> */
[----:B---3--:R3:W1:Y:S08]  /*0850*/  SYNCS.EXCH.64 URZ, [UR4+0x80], UR8 ;  /* 0x0000800804ff75b2 */ /* 0x0086700008000100 */
[----:B------:R3:W1:Y:S01]  /*0860*/  SYNCS.EXCH.64 URZ, [UR4+0x98], UR6 ;  /* 0x0000980604ff75b2 */ /* 0x0006620008000100 */
[----:B------:R3:W1:Y:S01]  /*0870*/  SYNCS.EXCH.64 URZ, [UR4+0x88], UR8 ;  /* 0x0000880804ff75b2 */ /* 0x0006620008000100 */
[----:B------:R3:W1:Y:S01]  /*0880*/  SYNCS.EXCH.64 URZ, [UR4+0xa0], UR6 ;  /* 0x0000a00604ff75b2 */ /* 0x0006620008000100 */
[----:B------:R3:W1:Y:S01]  /*0890*/  SYNCS.EXCH.64 URZ, [UR4+0x90], UR8 ;  /* 0x0000900804ff75b2 */ /* 0x0006620008000100 */
[----:B------:R3:W1:Y:S01]  /*08a0*/  SYNCS.EXCH.64 URZ, [UR4+0xa8], UR6 ;  /* 0x0000a80604ff75b2 */ /* 0x0006620008000100 */
[----:B------:R-:W-:Y:S01]  /*08b0*/  NOP ;  /* 0x0000000000007918 */ /* 0x000fe20000000000 */
.L_x_10:
[----:B------:R-:W2:Y:S01]  /*08c0*/  SHFL.IDX PT, R0, R68, RZ, 0x1f ;  /* 0x00001fff44007589 */ /* 0x000ea200000e0000 */
[----:B------:R-:W-:Y:S01]  /*08d0*/  NOP ;  /* 0x0000000000007918 */ /* 0x000fe20000000000 */
[----:B--2---:R-:W-:-:S13]  /*08e0*/  ISETP.NE.AND P1, PT, R0, 0x3, PT ;  /* 0x000000030000780c */ /* 0x004fda0003f25270 */
[----:B------:R-:W-:Y:S05]  /*08f0*/  @P1 BRA `(.L_x_11) ;  /* 0x00000000002c1947 */ /* 0x000fea0003800000 */
[----:B---3--:R-:W-:Y:S01]  /*0900*/  UMOV UR6, 0x400 ;  /* 0x0000040000067882 */ /* 0x008fe20000000000 */
[----:B------:R-:W-:Y:S01]  /*0910*/  UMOV UR4, 0x20 ;  /* 0x0000002000047882 */ /* 0x000fe20000000000 */
[----:B------:R-:W-:Y:S02]  /*0920*/  ULEA UR6, UR53, UR6, 0x18 ;  /* 0x0000000635067291 */ /* 0x000fe4000f8ec0ff */
[----:B------:R-:W-:-:S04]  /*0930*/  UIADD3 UR4, UPT, UPT, -UR4, 0x100000, URZ ;  /* 0x0010000004047890 */ /* 0x000fc8000fffe1ff */
[----:B------:R-:W-:Y:S02]  /*0940*/  USHF.L.U32 UR5, UR4, 0xb, URZ ;  /* 0x0000000b04057899 */ /* 0x000fe400080006ff */
[----:B------:R-:W-:Y:S01]  /*0950*/  USHF.L.U32 UR4, UR4, 0x1, URZ ;  /* 0x0000000104047899 */ /* 0x000fe200080006ff */
[----:B------:R-:W-:Y:S01]  /*0960*/  ELECT P1, URZ, PT ;  /* 0x0000000000ff782f */ /* 0x000fe20003820000 */
[----:B------:R-:W2:Y:S10]  /*0970*/  FENCE.VIEW.ASYNC.S ;  /* 0x00000000000073c6 */ /* 0x000eb40000000000 */
[----:B--2---:R2:W3:Y:S01]  /*0980*/  SYNCS.EXCH.64 URZ, [UR6+0xb0], UR4 ;  /* 0x0000b00406ff75b2 */ /* 0x0044e20008000100 */
[----:B------:R2:W1:Y:S01]  /*0990*/  SYNCS.EXCH.64 URZ, [UR6+0xb8], UR4 ;  /* 0x0000b80406ff75b2 */ /* 0x0004620008000100 */
[----:B------:R-:W-:Y:S01]  /*09a0*/  NOP ;  /* 0x0000000000007918 */ /* 0x000fe20000000000 */
.L_x_11:
[----:B------:R-:W4:Y:S01]  /*09b0*/  SHFL.IDX PT, R0, R68, RZ, 0x1f ;  /* 0x00001fff44007589 */ /* 0x000f2200000e0000 */
[----:B------:R-:W-:Y:S01]  /*09c0*/  NOP ;  /* 0x0000000000007918 */ /* 0x000fe20000000000 */
[----:B----4-:R-:W-:-:S13]  /*09d0*/  ISETP.NE.AND P1, PT, R0, 0x4, PT ;  /* 0x000000040000780c */ /* 0x010fda0003f25270 */
[----:B------:R-:W-:Y:S05]  /*09e0*/  @P1 BRA `(.L_x_12) ;  /* 0x0000000000481947 */ /* 0x000fea0003800000 */
[----:B--23--:R-:W-:Y:S01]  /*09f0*/  UMOV UR4, 0x720 ;  /* 0x0000072000047882 */ /* 0x00cfe20000000000 */
[----:B------:R-:W-:Y:S01]  /*0a00*/  UMOV UR6, 0x400 ;  /* 0x0000040000067882 */ /* 0x000fe20000000000 */
[----:B------:R-:W-:Y:S01]  /*0a10*/  USEL UR4, UR4, 0x620, UP5 ;  /* 0x0000062004047887 */ /* 0x000fe2000a800000 */
        /* <DEDUP_REMOVED lines=9> */
[----:B------:R-:W2:Y:S02]  /*0ab0*/  FENCE.VIEW.ASYNC.S ;  /* 0x00000000000073c6 */ /* 0x000ea40000000000 */
[----:B--2---:R4:W2:Y:S08]  /*0ac0*/  SYNCS.EXCH.64 URZ, [UR6+0xc0], UR8 ;  /* 0x0000c00806ff75b2 */ /* 0x0048b00008000100 */
[----:B------:R4:W3:Y:S01]  /*0ad0*/  SYNCS.EXCH.64 URZ, [UR6+0xd0], UR4 ;  /* 0x0000d00406ff75b2 */ /* 0x0008e20008000100 */
[----:B------:R4:W1:Y:S01]  /*0ae0*/  SYNCS.EXCH.64 URZ, [UR6+0xc8], UR8 ;  /* 0x0000c80806ff75b2 */ /* 0x0008620008000100 */
[----:B------:R4:W1:Y:S02]  /*0af0*/  SYNCS.EXCH.64 URZ, [UR6+0xd8], UR4 ;  /* 0x0000d80406ff75b2 */ /* 0x0008640008000100 */
[----:B----4-:R-:W-:Y:S01]  /*0b00*/  NOP ;  /* 0x0000000000007918 */ /* 0x010fe20000000000 */
.L_x_12:
[----:B------:R-:W4:Y:S01]  /*0b10*/  SHFL.IDX PT, R0, R68, RZ, 0x1f ;  /* 0x00001fff44007589 */ /* 0x000f2200000e0000 */
[----:B------:R-:W-:Y:S01]  /*0b20*/  NOP ;  /* 0x0000000000007918 */ /* 0x000fe20000000000 */
[----:B----4-:R-:W-:-:S13]  /*0b30*/  ISETP.NE.AND P1, PT, R0, 0x5, PT ;  /* 0x000000050000780c */ /* 0x010fda0003f25270 */
[----:B------:R-:W-:Y:S05]  /*0b40*/  @P1 BRA `(.L_x_13) ;  /* 0x0000000000541947 */ /* 0x000fea0003800000 */
[----:B--23--:R-:W-:Y:S01]  /*0b50*/  UMOV UR4, 0x400 ;  /* 0x0000040000047882 */ /* 0x00cfe20000000000 */
        /* <DEDUP_REMOVED lines=14> */
[----:B------:R4:W1:Y:S01]  /*0c40*/  SYNCS.EXCH.64 URZ, [UR4+0x108], UR8 ;  /* 0x0001080804ff75b2 */ /* 0x0008620008000100 */
[----:B------:R4:W1:Y:S01]  /*0c50*/  SYNCS.EXCH.64 URZ, [UR4+0xf0], UR6 ;  /* 0x0000f00604ff75b2 */ /* 0x0008620008000100 */
[----:B------:R4:W1:Y:S01]  /*0c60*/  SYNCS.EXCH.64 URZ, [UR4+0x110], UR8 ;  /* 0x0001100804ff75b2 */ /* 0x0008620008000100 */
[----:B------:R4:W1:Y:S01]  /*0c70*/  SYNCS.EXCH.64 URZ, [UR4+0xf8], UR6 ;  /* 0x0000f80604ff75b2 */ /* 0x0008620008000100 */
[----:B------:R4:W1:Y:S02]  /*0c80*/  SYNCS.EXCH.64 URZ, [UR4+0x118], UR8 ;  /* 0x0001180804ff75b2 */ /* 0x0008640008000100 */
[----:B----4-:R-:W-:Y:S01]  /*0c90*/  NOP ;  /* 0x0000000000007918 */ /* 0x010fe20000000000 */
.L_x_13:
[----:B------:R-:W4:Y:S01]  /*0ca0*/  SHFL.IDX PT, R0, R68, RZ, 0x1f ;  /* 0x00001fff44007589 */ /* 0x000f2200000e0000 */
[----:B------:R-:W-:Y:S01]  /*0cb0*/  ISETP.NE.OR P0, PT, RZ, UR22, !P0 ;  /* 0x00000016ff007c0c */ /* 0x000fe2000c705670 */
[----:B------:R-:W-:Y:S01]  /*0cc0*/  NOP ;  /* 0x0000000000007918 */ /* 0x000fe20000000000 */
[----:B----4-:R-:W-:-:S13]  /*0cd0*/  ISETP.NE.AND P1, PT, R0, 0x3, PT ;  /* 0x000000030000780c */ /* 0x010fda0003f25270 */
[----:B------:R-:W-:Y:S05]  /*0ce0*/  @P1 BRA `(.L_x_14) ;  /* 0x0000000000341947 */ /* 0x000fea0003800000 */
[----:B--23--:R-:W-:Y:S01]  /*0cf0*/  UMOV UR4, 0x400 ;  /* 0x0000040000047882 */ /* 0x00cfe20000000000 */
[----:B------:R-:W-:Y:S01]  /*0d00*/  UMOV UR6, 0x20 ;  /* 0x0000002000067882 */ /* 0x000fe20000000000 */
[----:B------:R-:W-:Y:S02]  /*0d10*/  ULEA UR4, UR53, UR4, 0x18 ;  /* 0x0000000435047291 */ /* 0x000fe4000f8ec0ff */
[----:B------:R-:W-:-:S04]  /*0d20*/  UIADD3 UR6, UPT, UPT, -UR6, 0x100000, URZ ;  /* 0x0010000006067890 */ /* 0x000fc8000fffe1ff */
[----:B------:R-:W-:Y:S02]  /*0d30*/  USHF.L.U32 UR7, UR6, 0xb, URZ ;  /* 0x0000000b06077899 */ /* 0x000fe400080006ff */
[----:B------:R-:W-:Y:S01]  /*0d40*/  USHF.L.U32 UR6, UR6, 0x1, URZ ;  /* 0x0000000106067899 */ /* 0x000fe200080006ff */
[----:B------:R-:W-:Y:S01]  /*0d50*/  ELECT P1, URZ, PT ;  /* 0x0000000000ff782f */ /* 0x000fe20003820000 */
[----:B------:R-:W2:Y:S10]  /*0d60*/  FENCE.VIEW.ASYNC.S ;  /* 0x00000000000073c6 */ /* 0x000eb40000000000 */
[----:B--2---:R4:W2:Y:S01]  /*0d70*/  SYNCS.EXCH.64 URZ, [UR4+0x120], UR6 ;  /* 0x0001200604ff75b2 */ /* 0x0048a20008000100 */
[----:B------:R4:W3:Y:S01]  /*0d80*/  SYNCS.EXCH.64 URZ, [UR4+0x130], UR6 ;  /* 0x0001300604ff75b2 */ /* 0x0008e20008000100 */
[----:B------:R4:W1:Y:S01]  /*0d90*/  SYNCS.EXCH.64 URZ, [UR4+0x128], UR6 ;  /* 0x0001280604ff75b2 */ /* 0x0008620008000100 */
[----:B------:R4:W1:Y:S02]  /*0da0*/  SYNCS.EXCH.64 URZ, [UR4+0x138], UR6 ;  /* 0x0001380604ff75b2 */ /* 0x0008640008000100 */
[----:B----4-:R-:W-:Y:S01]  /*0db0*/  NOP ;  /* 0x0000000000007918 */ /* 0x010fe20000000000 */
.L_x_14:
[----:B------:R-:W-:Y:S01]  /*0dc0*/  VOTEU.ALL UP0, P0 ;  /* 0x0000000000ff7886 */ /* 0x000fe20000000000 */
[----:B--23--:R-:W-:Y:S01]  /*0dd0*/  UMOV UR4, 0x20 ;  /* 0x0000002000047882 */ /* 0x00cfe20000000000 */
[----:B------:R-:W2:Y:S01]  /*0de0*/  LDCU UR28, c[0x0][0x36c] ;  /* 0x00006d80ff1c77ac */ /* 0x000ea20008000800 */
[----:B------:R-:W-:Y:S01]  /*0df0*/  NOP ;  /* 0x0000000000007918 */ /* 0x000fe20000000000 */
[----:B------:R-:W-:Y:S01]  /*0e00*/  LOP3.LUT R0, R73, 0x1f, RZ, 0xc0, !PT ;  /* 0x0000001f49007812 */ /* 0x000fe200078ec0ff */
[----:B------:R-:W-:Y:S01]  /*0e10*/  @!UP0 UMOV UR6, 0x400 ;  /* 0x0000040000068882 */ /* 0x000fe20000000000 */
[----:B------:R-:W-:-:S04]  /*0e20*/  @!UP0 UIADD3 UR4, UPT, UPT, -UR4, 0x100000, URZ ;  /* 0x0010000004048890 */ /* 0x000fc8000fffe1ff */
[----:B------:R-:W-:Y:S02]  /*0e30*/  @!UP0 USHF.L.U32 UR5, UR4, 0xb, URZ ;  /* 0x0000000b04058899 */ /* 0x000fe400080006ff */
[----:B------:R-:W-:Y:S02]  /*0e40*/  @!UP0 USHF.L.U32 UR4, UR4, 0x1, URZ ;  /* 0x0000000104048899 */ /* 0x000fe400080006ff */
[----:B------:R-:W-:Y:S01]  /*0e50*/  @!UP0 ULEA UR6, UR53, UR6, 0x18 ;  /* 0x0000000635068291 */ /* 0x000fe2000f8ec0ff */
[----:B------:R-:W-:Y:S01]  /*0e60*/  VOTEU.ALL UP0, P0 ;  /* 0x0000000000ff7886 */ /* 0x000fe20000000000 */
[----:B------:R-:W-:Y:S02]  /*0e70*/  UISETP.NE.AND UP6, UPT, UR22, URZ, UPT ;  /* 0x000000ff1600728c */ /* 0x000fe4000bfc5270 */
[----:B--2---:R-:W-:Y:S01]  /*0e80*/  UISETP.EQ.U32.AND UP1, UPT, UR28, 0x1, UPT ;  /* 0x000000011c00788c */ /* 0x004fe2000bf22070 */
[----:B------:R-:W2:Y:S07]  /*0e90*/  FENCE.VIEW.ASYNC.S ;  /* 0x00000000000073c6 */ /* 0x000eae0000000000 */
[----:B--2---:R2:W3:Y:S01]  /*0ea0*/  @!UP0 SYNCS.EXCH.64 URZ, [UR6+0x140], UR4 ;  /* 0x0001400406ff85b2 */ /* 0x0044e20008000100 */
[----:B------:R-:W-:Y:S05]  /*0eb0*/  BRA.U !UP1, `(.L_x_15) ;  /* 0x0000000109087547 */ /* 0x000fea000b800000 */
[----:B-1-3--:R-:W-:Y:S01]  /*0ec0*/  UCGABAR_ARV ;  /* 0x00000000000079c7 */ /* 0x00afe20008000000 */
[----:B------:R-:W-:Y:S05]  /*0ed0*/  BRA `(.L_x_16) ;  /* 0x0000000000047947 */ /* 0x000fea0003800000 */
.L_x_15:
[----:B-1-3--:R-:W-:Y:S01]  /*0ee0*/  NOP ;  /* 0x0000000000007918 */ /* 0x00afe20000000000 */
.L_x_16:
[----:B------:R-:W1:Y:S01]  /*0ef0*/  S2UR UR24, SR_CTAID.X ;  /* 0x00000000001879c3 */ /* 0x000e620000002500 */
[----:B------:R-:W-:-:S05]  /*0f00*/  CS2R.32 R70, SR_CgaSize ;  /* 0x0000000000467805 */ /* 0x000fca0000008a00 */
[----:B------:R-:W-:-:S05]  /*0f10*/  IMAD R70, R70, -0xa0, RZ ;  /* 0xffffff6046467824 */ /* 0x000fca00078e02ff */
[----:B--2---:R-:W-:-:S14]  /*0f20*/  R2UR UR5, R70 ;  /* 0x00000000460572ca */ /* 0x004fdc00000e0000 */
[----:B------:R-:W2:Y:S01]  /*0f30*/  LDCU UR5, c[0x0][UR5+0x2b0] ;  /* 0x00005600050577ac */ /* 0x000ea20008000800 */
[----:B------:R-:W-:-:S05]  /*0f40*/  CS2R.32 R70, SR_CgaSize ;  /* 0x0000000000467805 */ /* 0x000fca0000008a00 */
[----:B------:R-:W-:-:S05]  /*0f50*/  IMAD R70, R70, -0xa0, RZ ;  /* 0xffffff6046467824 */ /* 0x000fca00078e02ff */
[----:B------:R-:W-:-:S14]  /*0f60*/  R2UR UR4, R70 ;  /* 0x00000000460472ca */ /* 0x000fdc00000e0000 */
[----:B------:R-:W3:Y:S01]  /*0f70*/  LDCU UR4, c[0x0][UR4+0x2b4] ;  /* 0x00005680040477ac */ /* 0x000ee20008000800 */
[----:B------:R-:W4:Y:S01]  /*0f80*/  S2UR UR26, SR_CTAID.Y ;  /* 0x00000000001a79c3 */ /* 0x000f220000002600 */
[----:B------:R-:W-:-:S05]  /*0f90*/  CS2R.32 R70, SR_CgaSize ;  /* 0x0000000000467805 */ /* 0x000fca0000008a00 */
[----:B------:R-:W-:-:S05]  /*0fa0*/  IMAD R70, R70, -0xa0, RZ ;  /* 0xffffff6046467824 */ /* 0x000fca00078e02ff */
[----:B------:R-:W-:-:S14]  /*0fb0*/  R2UR UR8, R70 ;  /* 0x00000000460872ca */ /* 0x000fdc00000e0000 */
[----:B------:R-:W3:Y:S01]  /*0fc0*/  LDCU UR8, c[0x0][UR8+0x2a0] ;  /* 0x00005400080877ac */ /* 0x000ee20008000800 */
[----:B------:R-:W-:-:S05]  /*0fd0*/  CS2R.32 R70, SR_CgaSize ;  /* 0x0000000000467805 */ /* 0x000fca0000008a00 */
[----:B------:R-:W-:-:S05]  /*0fe0*/  IMAD R70, R70, -0xa0, RZ ;  /* 0xffffff6046467824 */ /* 0x000fca00078e02ff */
[----:B------:R-:W-:-:S14]  /*0ff0*/  R2UR UR9, R70 ;  /* 0x00000000460972ca */ /* 0x000fdc00000e0000 */
[----:B------:R-:W3:Y:S01]  /*1000*/  LDCU UR9, c[0x0][UR9+0x2a4] ;  /* 0x00005480090977ac */ /* 0x000ee20008000800 */
[----:B------:R-:W-:Y:S02]  /*1010*/  USHF.R.U32.HI UR12, URZ, 0x1, UR53 ;  /* 0x00000001ff0c7899 */ /* 0x000fe40008011635 */
[----:B------:R-:W-:Y:S02]  /*1020*/  USHF.R.U32.HI UR11, URZ, 0x2, UR53 ;  /* 0x00000002ff0b7899 */ /* 0x000fe40008011635 */
[----:B------:R-:W-:Y:S01]  /*1030*/  USHF.L.U32 UR38, UR53, 0x8, URZ ;  /* 0x0000000835267899 */ /* 0x000fe200080006ff */
[----:B------:R-:W3:Y:S01]  /*1040*/  LDCU UR23, c[0x0][0xb24] ;  /* 0x00016480ff1777ac */ /* 0x000ee20008000800 */
[----:B-1----:R-:W-:Y:S01]  /*1050*/  I2FP.F32.U32 R3, UR24 ;  /* 0x0000001800037c45 */ /* 0x002fe20008201000 */
[----:B------:R-:W1:Y:S04]  /*1060*/  LDCU UR42, c[0x0][0xb24] ;  /* 0x00016480ff2a77ac */ /* 0x000e680008000800 */
[----:B--2---:R-:W-:Y:S01]  /*1070*/  FMUL R3, R3, UR5 ;  /* 0x0000000503037c20 */ /* 0x004fe20008400000 */
[----:B------:R-:W-:Y:S01]  /*1080*/  ULOP3.LUT UR5, UR53, 0x3, URZ, 0xc0, !UPT ;  /* 0x0000000335057892 */ /* 0x000fe2000f8ec0ff */
[----:B----4-:R-:W-:Y:S01]  /*1090*/  I2FP.F32.U32 R2, UR26 ;  /* 0x0000001a00027c45 */ /* 0x010fe20008201000 */
[----:B------:R-:W2:Y:S03]  /*10a0*/  LDCU UR27, c[0x0][0xb30] ;  /* 0x00016600ff1b77ac */ /* 0x000ea60008000800 */
[----:B------:R-:W4:Y:S01]  /*10b0*/  F2I.U32.TRUNC.NTZ R3, R3 ;  /* 0x0000000300037305 */ /* 0x000f22000020f000 */
[----:B---3--:R-:W-:Y:S01]  /*10c0*/  FMUL R2, R2, UR4 ;  /* 0x0000000402027c20 */ /* 0x008fe20008400000 */
[----:B------:R-:W-:-:S02]  /*10d0*/  ULOP3.LUT UR4, UR68, 0x4, UR53, 0xf8, !UPT ;  /* 0x0000000444047892 */ /* 0x000fc4000f8ef835 */
[----:B------:R-:W-:Y:S02]  /*10e0*/  UISETP.GT.U32.AND UP1, UPT, UR5, 0xffff, UPT ;  /* 0x0000ffff0500788c */ /* 0x000fe4000bf24070 */
[----:B------:R-:W-:Y:S02]  /*10f0*/  UISETP.GT.U32.AND UP0, UPT, UR4, 0xffff, UPT ;  /* 0x0000ffff0400788c */ /* 0x000fe4000bf04070 */
[----:B------:R-:W3:Y:S01]  /*1100*/  F2I.U32.TRUNC.NTZ R2, R2 ;  /* 0x0000000200027305 */ /* 0x000ee2000020f000 */
[----:B------:R-:W-:Y:S02]  /*1110*/  USEL UR37, UR5, 0xffff, !UP1 ;  /* 0x0000ffff05257887 */ /* 0x000fe4000c800000 */
[----:B------:R-:W-:Y:S01]  /*1120*/  USEL UR31, UR4, 0xffff, !UP0 ;  /* 0x0000ffff041f7887 */ /* 0x000fe2000c000000 */
[----:B------:R-:W-:Y:S01]  /*1130*/  UMOV UR13, 0x11 ;  /* 0x00000011000d7882 */ /* 0x000fe20000000000 */
[----:B------:R-:W-:Y:S01]  /*1140*/  UMOV UR14, 0x5 ;  /* 0x00000005000e7882 */ /* 0x000fe20000000000 */
[----:B----4-:R-:W-:-:S02]  /*1150*/  R2UR UR6, R3 ;  /* 0x00000000030672ca */ /* 0x010fc400000e0000 */
[----:B------:R-:W-:Y:S02]  /*1160*/  PRMT R3, RZ, 0x7610, R3 ;  /* 0x00007610ff037816 */ /* 0x000fe40000000003 */
[----:B---3--:R-:W-:Y:S02]  /*1170*/  R2UR UR7, R2 ;  /* 0x00000000020772ca */ /* 0x008fe400000e0000 */
[----:B------:R-:W-:-:S07]  /*1180*/  PRMT R2, RZ, 0x7610, R2 ;  /* 0x00007610ff027816 */ /* 0x000fce0000000002 */
[----:B------:R-:W-:-:S04]  /*1190*/  UIADD3 UR5, UPT, UPT, -UR6, URZ, URZ ;  /* 0x000000ff06057290 */ /* 0x000fc8000fffe1ff */
[----:B------:R-:W-:Y:S02]  /*11a0*/  UIMAD UR5, UR8, UR5, UR24 ;  /* 0x00000005080572a4 */ /* 0x000fe4000f8e0218 */
[----:B------:R-:W-:-:S04]  /*11b0*/  UIADD3 UR4, UPT, UPT, -UR7, URZ, URZ ;  /* 0x000000ff07047290 */ /* 0x000fc8000fffe1ff */
[----:B------:R-:W-:Y:S01]  /*11c0*/  IMAD.U32 R70, RZ, RZ, UR5 ;  /* 0x00000005ff467e24 */ /* 0x000fe2000f8e00ff */
[----:B------:R-:W-:-:S06]  /*11d0*/  UIMAD UR4, UR9, UR4, UR26 ;  /* 0x00000004090472a4 */ /* 0x000fcc000f8e021a */
[----:B------:R-:W-:Y:S01]  /*11e0*/  IMAD.U32 R69, RZ, RZ, UR4 ;  /* 0x00000004ff457e24 */ /* 0x000fe2000f8e00ff */
[----:B-12---:R-:W-:Y:S06]  /*11f0*/  BRA.U UP6, `(.L_x_17) ;  /* 0x00000001066c7547 */ /* 0x006fec000b800000 */
[----:B------:R-:W-:Y:S02]  /*1200*/  R2UR UR15, R69 ;  /* 0x00000000450f72ca */ /* 0x000fe400000e0000 */
[----:B------:R-:W-:-:S11]  /*1210*/  R2UR UR5, R70 ;  /* 0x00000000460572ca */ /* 0x000fd600000e0000 */
[----:B------:R-:W-:Y:S02]  /*1220*/  UISETP.NE.AND UP0, UPT, UR15, URZ, UPT ;  /* 0x000000ff0f00728c */ /* 0x000fe4000bf05270 */
[----:B------:R-:W-:Y:S02]  /*1230*/  UISETP.NE.AND UP2, UPT, UR15, 0x1, UPT ;  /* 0x000000010f00788c */ /* 0x000fe4000bf45270 */
[----:B------:R-:W-:Y:S02]  /*1240*/  ULOP3.LUT UR4, UR5, 0x2, URZ, 0x3c, !UPT ;  /* 0x0000000205047892 */ /* 0x000fe4000f8e3cff */
[----:B------:R-:W-:Y:S02]  /*1250*/  UISETP.GT.U32.AND UP4, UPT, UR5, 0x1, UP0 ;  /* 0x000000010500788c */ /* 0x000fe40008784070 */
[----:B------:R-:W-:Y:S02]  /*1260*/  UISETP.GT.U32.AND UP3, UPT, UR5, 0x1, UP2 ;  /* 0x000000010500788c */ /* 0x000fe40009764070 */
[----:B------:R-:W-:-:S02]  /*1270*/  UISETP.GT.U32.AND UP1, UPT, UR4, 0x1, UP0 ;  /* 0x000000010400788c */ /* 0x000fc40008724070 */
[----:B------:R-:W-:Y:S02]  /*1280*/  ULOP3.LUT UR10, UR5, 0xfffffffe, URZ, 0xc0, !UPT ;  /* 0xfffffffe050a7892 */ /* 0x000fe4000f8ec0ff */
[----:B------:R-:W-:Y:S02]  /*1290*/  UISETP.GT.U32.AND UP0, UPT, UR4, 0x1, UP2 ;  /* 0x000000010400788c */ /* 0x000fe40009704070 */
[----:B------:R-:W-:Y:S02]  /*12a0*/  USEL UR6, URZ, 0x1, UP4 ;  /* 0x00000001ff067887 */ /* 0x000fe4000a000000 */
[----:B------:R-:W-:Y:S02]  /*12b0*/  USEL UR5, URZ, 0x10, UP3 ;  /* 0x00000010ff057887 */ /* 0x000fe40009800000 */
[----:B------:R-:W-:Y:S02]  /*12c0*/  USEL UR4, URZ, 0x2, UP4 ;  /* 0x00000002ff047887 */ /* 0x000fe4000a000000 */
[----:B------:R-:W-:-:S02]  /*12d0*/  USEL UR9, URZ, 0x20, UP3 ;  /* 0x00000020ff097887 */ /* 0x000fc40009800000 */
[----:B------:R-:W-:Y:S02]  /*12e0*/  USEL UR8, URZ, 0x4, UP1 ;  /* 0x00000004ff087887 */ /* 0x000fe40008800000 */
[----:B------:R-:W-:Y:S02]  /*12f0*/  UIADD3 UR4, UPT, UPT, UR4, UR5, UR6 ;  /* 0x0000000504047290 */ /* 0x000fe4000fffe006 */
[----:B------:R-:W-:Y:S02]  /*1300*/  USEL UR6, URZ, 0x8, UP1 ;  /* 0x00000008ff067887 */ /* 0x000fe40008800000 */
[----:B------:R-:W-:Y:S02]  /*1310*/  USEL UR7, URZ, 0x40, UP0 ;  /* 0x00000040ff077887 */ /* 0x000fe40008000000 */
[----:B------:R-:W-:Y:S02]  /*1320*/  UIADD3 UR5, UPT, UPT, UR8, UR9, UR4 ;  /* 0x0000000908057290 */ /* 0x000fe4000fffe004 */
[----:B------:R-:W-:-:S02]  /*1330*/  ULEA UR4, UR15, UR10, 0x2 ;  /* 0x0000000a0f047291 */ /* 0x000fc4000f8e10ff */
[----:B------:R-:W-:Y:S02]  /*1340*/  USEL UR8, URZ, 0x80, UP0 ;  /* 0x00000080ff087887 */ /* 0x000fe40008000000 */
[----:B------:R-:W-:-:S03]  /*1350*/  UIADD3 UR5, UPT, UPT, UR6, UR7, UR5 ;  /* 0x0000000706057290 */ /* 0x000fc6000fffe005 */
[----:B------:R-:W-:Y:S01]  /*1360*/  UMOV UR6, 0x3 ;  /* 0x0000000300067882 */ /* 0x000fe20000000000 */
[----:B------:R-:W-:Y:S02]  /*1370*/  UIADD3 UR5, UPT, UPT, UR5, UR8, URZ ;  /* 0x0000000805057290 */ /* 0x000fe4000fffe0ff */
[----:B------:R-:W-:-:S04]  /*1380*/  USHF.L.U32 UR4, UR6, UR4, URZ ;  /* 0x0000000406047299 */ /* 0x000fc800080006ff */
[----:B------:R-:W-:Y:S02]  /*1390*/  IMAD.U32 R3, RZ, RZ, UR5 ;  /* 0x00000005ff037e24 */ /* 0x000fe4000f8e00ff */
[----:B------:R-:W-:-:S07]  /*13a0*/  IMAD.U32 R2, RZ, RZ, UR4 ;  /* 0x00000004ff027e24 */ /* 0x000fce000f8e00ff */
.L_x_17:
[----:B------:R-:W1:Y:S01]  /*13b0*/  S2UR UR36, SR_CTAID.Z ;  /* 0x00000000002479c3 */ /* 0x000e620000002700 */
[----:B------:R-:W-:Y:S02]  /*13c0*/  UISETP.GE.AND UP0, UPT, UR23, 0x1, UPT ;  /* 0x000000011700788c */ /* 0x000fe4000bf06270 */
[----:B------:R-:W-:Y:S02]  /*13d0*/  ULOP3.LUT UR37, UR37, 0xffff, URZ, 0xc0, !UPT ;  /* 0x0000ffff25257892 */ /* 0x000fe4000f8ec0ff */
[----:B------:R-:W-:Y:S02]  /*13e0*/  ULOP3.LUT UR31, UR31, 0xffff, URZ, 0xc0, !UPT ;  /* 0x0000ffff1f1f7892 */ /* 0x000fe4000f8ec0ff */
[----:B------:R-:W-:Y:S02]  /*13f0*/  ULOP3.LUT UR39, UR38, 0x400, URZ, 0xc0, !UPT ;  /* 0x0000040026277892 */ /* 0x000fe4000f8ec0ff */
[----:B------:R-:W-:Y:S02]  /*1400*/  UISETP.NE.AND UP3, UPT, UR22, 0x2, UPT ;  /* 0x000000021600788c */ /* 0x000fe4000bf65270 */
[----:B------:R-:W-:-:S02]  /*1410*/  ULOP3.LUT UR57, UR12, 0x1, URZ, 0xc0, !UPT ;  /* 0x000000010c397892 */ /* 0x000fc4000f8ec0ff */
[----:B------:R-:W-:Y:S02]  /*1420*/  ULOP3.LUT UR55, UR11, 0x1, URZ, 0xc0, !UPT ;  /* 0x000000010b377892 */ /* 0x000fe4000f8ec0ff */
[----:B------:R-:W-:Y:S02]  /*1430*/  ULOP3.LUT UR38, UR38, 0x200, URZ, 0xc0, !UPT ;  /* 0x0000020026267892 */ /* 0x000fe4000f8ec0ff */
[----:B------:R-:W-:Y:S02]  /*1440*/  USHF.L.U32 UR37, UR13, UR37, URZ ;  /* 0x000000250d257299 */ /* 0x000fe400080006ff */
[----:B------:R-:W-:Y:S01]  /*1450*/  USHF.L.U32 UR31, UR14, UR31, URZ ;  /* 0x0000001f0e1f7299 */ /* 0x000fe200080006ff */
[----:B------:R-:W-:Y:S01]  /*1460*/  UMOV UR20, UR24 ;  /* 0x0000001800147c82 */ /* 0x000fe20008000000 */
[----:B------:R-:W-:Y:S10]  /*1470*/  BRA.U !UP0, `(.L_x_18) ;  /* 0x0000000108d47547 */ /* 0x000ff4000b800000 */
[----:B------:R-:W2:Y:S01]  /*1480*/  LDCU.128 UR12, c[0x0][0xb10] ;  /* 0x00016200ff0c77ac */ /* 0x000ea20008000c00 */
[----:B------:R-:W3:Y:S01]  /*1490*/  LDCU UR6, c[0x0][0x370] ;  /* 0x00006e00ff0677ac */ /* 0x000ee20008000800 */
[----:B------:R-:W4:Y:S01]  /*14a0*/  LDCU UR5, c[0x0][0x374] ;  /* 0x00006e80ff0577ac */ /* 0x000f220008000800 */
[----:B------:R-:W1:Y:S01]  /*14b0*/  LDCU UR25, c[0x0][0xb0c] ;  /* 0x00016180ff1977ac */ /* 0x000e620008000800 */
[----:B------:R-:W1:Y:S01]  /*14c0*/  LDCU UR4, c[0x0][0xb20] ;  /* 0x00016400ff0477ac */ /* 0x000e620008000800 */
[----:B------:R-:W1:Y:S01]  /*14d0*/  LDCU.64 UR8, c[0x0][0xb28] ;  /* 0x00016500ff0877ac */ /* 0x000e620008000a00 */
[----:B--2---:R-:W-:Y:S02]  /*14e0*/  UISETP.NE.AND UP0, UPT, UR14, 0x1, UPT ;  /* 0x000000010e00788c */ /* 0x004fe4000bf05270 */
[----:B----4-:R-:W-:Y:S02]  /*14f0*/  UIMAD.WIDE.U32 UR10, UR5, UR15, URZ ;  /* 0x0000000f050a72a5 */ /* 0x010fe4000f8e00ff */
[----:B---3--:R-:W-:-:S02]  /*1500*/  UIMAD.WIDE.U32 UR18, UR6, UR12, URZ ;  /* 0x0000000c061272a5 */ /* 0x008fc4000f8e00ff */
[----:B-1----:R-:W-:Y:S02]  /*1510*/  UISETP.NE.AND UP1, UPT, UR25, 0x1, UPT ;  /* 0x000000011900788c */ /* 0x002fe4000bf25270 */
[----:B------:R-:W-:Y:S01]  /*1520*/  UISETP.NE.AND UP2, UPT, UR23, 0x1, UPT ;  /* 0x000000011700788c */ /* 0x000fe2000bf45270 */
[----:B------:R-:W-:Y:S02]  /*1530*/  UMOV UR10, UR11 ;  /* 0x0000000b000a7c82 */ /* 0x000fe40008000000 */
[----:B------:R-:W-:Y:S01]  /*1540*/  UMOV UR18, UR19 ;  /* 0x0000001300127c82 */ /* 0x000fe20008000000 */
[----:B------:R-:W-:Y:S02]  /*1550*/  @UP0 USHF.R.U32.HI UR5, URZ, UR4, UR10 ;  /* 0x00000004ff050299 */ /* 0x000fe4000801160a */
[----:B------:R-:W-:Y:S02]  /*1560*/  UIMAD.WIDE.U32 UR20, UR26, UR15, URZ ;  /* 0x0000000f1a1472a5 */ /* 0x000fe4000f8e00ff */
[----:B------:R-:W-:-:S02]  /*1570*/  UIMAD.WIDE.U32 UR10, UR5, UR8, URZ ;  /* 0x00000008050a72a5 */ /* 0x000fc4000f8e00ff */
[----:B------:R-:W-:Y:S02]  /*1580*/  @UP1 USHF.R.U32.HI UR6, URZ, UR13, UR18 ;  /* 0x0000000dff061299 */ /* 0x000fe40008011612 */
[----:B------:R-:W-:Y:S02]  /*1590*/  UIMAD.WIDE.U32 UR16, UR24, UR12, URZ ;  /* 0x0000000c181072a5 */ /* 0x000fe4000f8e00ff */
[----:B------:R-:W-:Y:S01]  /*15a0*/  UIMAD.WIDE.U32 UR18, UR6, UR8, URZ ;  /* 0x00000008061272a5 */ /* 0x000fe2000f8e00ff */
[----:B------:R-:W-:Y:S01]  /*15b0*/  UMOV UR20, UR21 ;  /* 0x0000001500147c82 */ /* 0x000fe20008000000 */
[----:B------:R-:W-:Y:S01]  /*15c0*/  UMOV UR10, UR11 ;  /* 0x0000000b000a7c82 */ /* 0x000fe20008000000 */
[----:B------:R-:W-:Y:S02]  /*15d0*/  USHF.R.U32.HI UR20, URZ, UR4, UR20 ;  /* 0x00000004ff147299 */ /* 0x000fe40008011614 */
[----:B------:R-:W-:Y:S02]  /*15e0*/  @UP2 USHF.R.U32.HI UR5, URZ, UR9, UR10 ;  /* 0x00000009ff052299 */ /* 0x000fe4000801160a */
[----:B------:R-:W-:Y:S01]  /*15f0*/  UMOV UR7, UR19 ;  /* 0x0000001300077c82 */ /* 0x000fe20008000000 */
[----:B------:R-:W-:Y:S01]  /*1600*/  UMOV UR16, UR17 ;  /* 0x0000001100107c82 */ /* 0x000fe20008000000 */
[----:B------:R-:W-:-:S02]  /*1610*/  @UP2 USHF.R.U32.HI UR6, URZ, UR9, UR7 ;  /* 0x00000009ff062299 */ /* 0x000fc40008011607 */
[----:B------:R-:W-:Y:S02]  /*1620*/  USHF.R.U32.HI UR16, URZ, UR13, UR16 ;  /* 0x0000000dff107299 */ /* 0x000fe40008011610 */
[----:B------:R-:W-:Y:S02]  /*1630*/  USEL UR4, UR26, UR20, !UP0 ;  /* 0x000000141a047287 */ /* 0x000fe4000c000000 */
[----:B------:R-:W-:Y:S02]  /*1640*/  UIMAD UR7, UR5, UR23, URZ ;  /* 0x00000017050772a4 */ /* 0x000fe4000f8e02ff */
[----:B------:R-:W-:Y:S02]  /*1650*/  USEL UR5, UR24, UR16, !UP1 ;  /* 0x0000001018057287 */ /* 0x000fe4000c800000 */
[----:B------:R-:W-:Y:S02]  /*1660*/  UIMAD UR12, UR6, UR23, URZ ;  /* 0x00000017060c72a4 */ /* 0x000fe4000f8e02ff */
[----:B------:R-:W-:-:S02]  /*1670*/  UISETP.GE.AND UP0, UPT, UR4, UR7, UPT ;  /* 0x000000070400728c */ /* 0x000fc4000bf06270 */
[----:B------:R-:W-:Y:S02]  /*1680*/  UIMAD.WIDE.U32 UR10, UR4, UR8, URZ ;  /* 0x00000008040a72a5 */ /* 0x000fe4000f8e00ff */
[----:B------:R-:W-:Y:S02]  /*1690*/  UISETP.GE.OR UP0, UPT, UR5, UR12, UP0 ;  /* 0x0000000c0500728c */ /* 0x000fe40008706670 */
[----:B------:R-:W-:Y:S02]  /*16a0*/  UIMAD.WIDE.U32 UR12, UR5, UR8, URZ ;  /* 0x00000008050c72a5 */ /* 0x000fe4000f8e00ff */
[----:B------:R-:W-:Y:S01]  /*16b0*/  UIADD3 UR10, UPT, UPT, -UR4, URZ, URZ ;  /* 0x000000ff040a7290 */ /* 0x000fe2000fffe1ff */
[----:B------:R-:W-:Y:S01]  /*16c0*/  UMOV UR8, UR11 ;  /* 0x0000000b00087c82 */ /* 0x000fe20008000000 */
[----:B------:R-:W-:Y:S02]  /*16d0*/  UIADD3 UR20, UPT, UPT, -UR5, URZ, URZ ;  /* 0x000000ff05147290 */ /* 0x000fe4000fffe1ff */
[----:B------:R-:W-:-:S03]  /*16e0*/  USHF.R.U32.HI UR8, URZ, UR9, UR8 ;  /* 0x00000009ff087299 */ /* 0x000fc60008011608 */
[----:B------:R-:W-:Y:S01]  /*16f0*/  @!UP0 UMOV UR7, UR13 ;  /* 0x0000000d00078c82 */ /* 0x000fe20008000000 */
[----:B------:R-:W-:Y:S02]  /*1700*/  UIMAD UR26, UR14, UR10, UR26 ;  /* 0x0000000a0e1a72a4 */ /* 0x000fe4000f8e021a */
[----:B------:R-:W-:Y:S02]  /*1710*/  USEL UR8, UR4, UR8, !UP2 ;  /* 0x0000000804087287 */ /* 0x000fe4000d000000 */
[----:B------:R-:W-:Y:S02]  /*1720*/  @!UP0 USHF.R.U32.HI UR7, URZ, UR9, UR7 ;  /* 0x00000009ff078299 */ /* 0x000fe40008011607 */
[----:B------:R-:W-:Y:S02]  /*1730*/  UIADD3 UR9, UPT, UPT, -UR8, URZ, URZ ;  /* 0x000000ff08097290 */ /* 0x000fe4000fffe1ff */
[----:B------:R-:W-:Y:S02]  /*1740*/  @!UP0 USEL UR7, UR5, UR7, !UP2 ;  /* 0x0000000705078287 */ /* 0x000fe4000d000000 */
[----:B------:R-:W-:-:S02]  /*1750*/  UIMAD UR9, UR23, UR9, UR4 ;  /* 0x00000009170972a4 */ /* 0x000fc4000f8e0204 */
[----:B------:R-:W-:Y:S02]  /*1760*/  @!UP0 UIADD3 UR8, UPT, UPT, UR8, -UR7, URZ ;  /* 0x8000000708088290 */ /* 0x000fe4000fffe0ff */
[----:B------:R-:W-:Y:S02]  /*1770*/  @!UP0 UIMAD UR6, UR9, UR6, UR7 ;  /* 0x00000006090682a4 */ /* 0x000fe4000f8e0207 */
[----:B------:R-:W-:Y:S02]  /*1780*/  @!UP0 UIMAD UR4, UR8, UR23, UR5 ;  /* 0x00000017080482a4 */ /* 0x000fe4000f8e0205 */
[----:B------:R-:W-:Y:S02]  /*1790*/  UIMAD UR20, UR25, UR20, UR24 ;  /* 0x00000014191472a4 */ /* 0x000fe4000f8e0218 */
[----:B------:R-:W-:Y:S01]  /*17a0*/  UIMAD UR26, UR4, UR14, UR26 ;  /* 0x0000000e041a72a4 */ /* 0x000fe2000f8e021a */
[----:B------:R-:W-:Y:S02]  /*17b0*/  @!UP0 UMOV UR5, UR6 ;  /* 0x0000000600058c82 */ /* 0x000fe40008000000 */
[----:B------:R-:W-:-:S12]  /*17c0*/  UIMAD UR20, UR5, UR25, UR20 ;  /* 0x00000019051472a4 */ /* 0x000fd8000f8e0214 */
.L_x_18:
[----:B------:R-:W-:-:S09]  /*17d0*/  UISETP.NE.AND UP0, UPT, UR27, 0x1, UPT ;  /* 0x000000011b00788c */ /* 0x000fd2000bf05270 */
[----:B------:R-:W-:Y:S05]  /*17e0*/  BRA.U UP0, `(.L_x_19) ;  /* 0x0000000100447547 */ /* 0x000fea000b800000 */
[----:B------:R-:W2:Y:S01]  /*17f0*/  LDCU.128 UR8, c[0x0][0xb10] ;  /* 0x00016200ff0877ac */ /* 0x000ea20008000c00 */
[----:B------:R-:W3:Y:S01]  /*1800*/  LDCU UR12, c[0x0][0xb0c] ;  /* 0x00016180ff0c77ac */ /* 0x000ee20008000800 */
[----:B------:R-:W4:Y:S01]  /*1810*/  LDCU UR13, c[0x0][0xb20] ;  /* 0x00016400ff0d77ac */ /* 0x000f220008000800 */
[----:B--2---:R-:W-:Y:S02]  /*1820*/  UIMAD.WIDE.U32 UR6, UR20, UR8, URZ ;  /* 0x00000008140672a5 */ /* 0x004fe4000f8e00ff */
[----:B------:R-:W-:Y:S02]  /*1830*/  UIMAD.WIDE.U32 UR4, UR26, UR11, URZ ;  /* 0x0000000b1a0472a5 */ /* 0x000fe4000f8e00ff */
[----:B---3--:R-:W-:Y:S02]  /*1840*/  UISETP.NE.AND UP1, UPT, UR12, 0x1, UPT ;  /* 0x000000010c00788c */ /* 0x008fe4000bf25270 */
[----:B------:R-:W-:Y:S01]  /*1850*/  UISETP.NE.AND UP0, UPT, UR10, 0x1, UPT ;  /* 0x000000010a00788c */ /* 0x000fe2000bf05270 */
[----:B------:R-:W-:-:S02]  /*1860*/  UMOV UR6, UR7 ;  /* 0x0000000700067c82 */ /* 0x000fc40008000000 */
[----:B------:R-:W-:Y:S01]  /*1870*/  UMOV UR4, UR5 ;  /* 0x0000000500047c82 */ /* 0x000fe20008000000 */
[----:B------:R-:W-:Y:S02]  /*1880*/  USHF.R.U32.HI UR9, URZ, UR9, UR6 ;  /* 0x00000009ff097299 */ /* 0x000fe40008011606 */
[----:B----4-:R-:W-:Y:S02]  /*1890*/  USHF.R.U32.HI UR4, URZ, UR13, UR4 ;  /* 0x0000000dff047299 */ /* 0x010fe40008011604 */
[----:B------:R-:W-:Y:S02]  /*18a0*/  USEL UR5, UR20, UR9, !UP1 ;  /* 0x0000000914057287 */ /* 0x000fe4000c800000 */
[----:B------:R-:W-:-:S04]  /*18b0*/  USEL UR4, UR26, UR4, !UP0 ;  /* 0x000000041a047287 */ /* 0x000fc8000c000000 */
[----:B------:R-:W-:Y:S02]  /*18c0*/  UIADD3 UR6, UPT, UPT, -UR4, UR5, URZ ;  /* 0x0000000504067290 */ /* 0x000fe4000fffe1ff */
[----:B------:R-:W-:Y:S02]  /*18d0*/  UIADD3 UR4, UPT, UPT, UR4, -UR5, URZ ;  /* 0x8000000504047290 */ /* 0x000fe4000fffe0ff */
[----:B------:R-:W-:Y:S02]  /*18e0*/  UIMAD UR26, UR6, UR10, UR26 ;  /* 0x0000000a061a72a4 */ /* 0x000fe4000f8e021a */
[----:B------:R-:W-:-:S12]  /*18f0*/  UIMAD UR20, UR4, UR12, UR20 ;  /* 0x0000000c041472a4 */ /* 0x000fd8000f8e0214 */
.L_x_19:
[----:B------:R-:W-:-:S09]  /*1900*/  UISETP.EQ.U32.AND UP0, UPT, UR28, 0x1, UPT ;  /* 0x000000011c00788c */ /* 0x000fd2000bf02070 */
[----:B------:R-:W-:Y:S05]  /*1910*/  BRA.U !UP0, `(.L_x_20) ;  /* 0x00000001080c7547 */ /* 0x000fea000b800000 */
[----:B------:R-:W-:Y:S01]  /*1920*/  UCGABAR_WAIT ;  /* 0x0000000000007dc7 */ /* 0x000fe20008000000 */
[----:B------:R-:W-:Y:S01]  /*1930*/  CCTL.IVALL ;  /* 0x00000000ff00798f */ /* 0x000fe20002000000 */
[----:B------:R-:W-:Y:S05]  /*1940*/  BRA `(.L_x_21) ;  /* 0x0000000000047947 */ /* 0x000fea0003800000 */
.L_x_20:
[----:B------:R-:W-:Y:S06]  /*1950*/  BAR.SYNC.DEFER_BLOCKING 0x0 ;  /* 0x0000000000007b1d */ /* 0x000fec0000010000 */
.L_x_21:
[----:B------:R-:W-:Y:S05]  /*1960*/  BRA.U UP3, `(.L_x_22) ;  /* 0x00000019031c7547 */ /* 0x000fea000b800000 */
[----:B------:R-:W2:Y:S01]  /*1970*/  LDCU UR6, c[0x0][0x38c] ;  /* 0x00007180ff0677ac */ /* 0x000ea20008000800 */
[----:B------:R-:W-:Y:S01]  /*1980*/  PLOP3.LUT P2, PT, PT, PT, UP5, 0x80, 0x8 ;  /* 0x000000000008781c */ /* 0x000fe20003f4f058 */
[----:B------:R-:W-:Y:S01]  /*1990*/  IMAD.MOV.U32 R12, RZ, RZ, 0x1 ;  /* 0x00000001ff0c7424 */ /* 0x000fe200078e00ff */
[----:B------:R-:W-:Y:S01]  /*19a0*/  ISETP.NE.AND P3, PT, R0, RZ, P4 ;  /* 0x000000ff0000720c */ /* 0x000fe20002765270 */
[----:B------:R-:W-:Y:S01]  /*19b0*/  USHF.L.U32 UR7, UR24, 0x5, URZ ;  /* 0x0000000518077899 */ /* 0x000fe200080006ff */
[----:B------:R-:W-:Y:S01]  /*19c0*/  PLOP3.LUT P2, PT, P2, PT, PT, 0x8, 0x80 ;  /* 0x000000000080781c */ /* 0x000fe2000174e170 */
[----:B------:R-:W-:Y:S01]  /*19d0*/  USHF.L.U32 UR8, UR24, 0x6, URZ ;  /* 0x0000000618087899 */ /* 0x000fe200080006ff */
[----:B------:R-:W-:Y:S01]  /*19e0*/  CS2R R10, SRZ ;  /* 0x00000000000a7805 */ /* 0x000fe2000001ff00 */
[----:B------:R-:W-:Y:S01]  /*19f0*/  UISETP.NE.AND UP1, UPT, UR22, URZ, UPT ;  /* 0x000000ff1600728c */ /* 0x000fe2000bf25270 */
[----:B------:R-:W-:Y:S01]  /*1a00*/  IMAD.MOV.U32 R9, RZ, RZ, RZ ;  /* 0x000000ffff097224 */ /* 0x000fe200078e00ff */
[----:B------:R-:W3:Y:S01]  /*1a10*/  LDCU UR50, c[0x0][0x370] ;  /* 0x00006e00ff3277ac */ /* 0x000ee20008000800 */
[----:B------:R-:W-:Y:S01]  /*1a20*/  IMAD.MOV.U32 R8, RZ, RZ, 0x1 ;  /* 0x00000001ff087424 */ /* 0x000fe200078e00ff */
[----:B------:R-:W4:Y:S01]  /*1a30*/  LDCU.64 UR46, c[0x0][0x348] ;  /* 0x00006900ff2e77ac */ /* 0x000f220008000a00 */
[----:B--2---:R-:W-:-:S02]  /*1a40*/  UIADD3 UR5, UPT, UPT, UR6, 0x3f, URZ ;  /* 0x0000003f06057890 */ /* 0x004fc4000fffe0ff */
[----:B------:R-:W-:Y:S02]  /*1a50*/  UIADD3 UR58, UPT, UPT, UR6, 0x7e, URZ ;  /* 0x0000007e063a7890 */ /* 0x000fe4000fffe0ff */
[----:B------:R-:W-:Y:S01]  /*1a60*/  USHF.R.S32.HI UR4, URZ, 0x1f, UR5 ;  /* 0x0000001fff047899 */ /* 0x000fe20008011405 */
[----:B------:R-:W2:Y:S03]  /*1a70*/  LDCU UR49, c[0x0][0x374] ;  /* 0x00006e80ff3177ac */ /* 0x000ea60008000800 */
[----:B------:R-:W-:Y:S02]  /*1a80*/  ULEA.HI UR4, UR4, UR5, URZ, 0x6 ;  /* 0x0000000504047291 */ /* 0x000fe4000f8f30ff */
[----:B------:R-:W-:Y:S02]  /*1a90*/  UIADD3 UR5, UPT, UPT, UR6, -0x1, URZ ;  /* 0xffffffff06057890 */ /* 0x000fe4000fffe0ff */
[----:B------:R-:W-:-:S02]  /*1aa0*/  USHF.R.S32.HI UR52, URZ, 0x6, UR4 ;  /* 0x00000006ff347899 */ /* 0x000fc40008011404 */
[----:B------:R-:W-:Y:S02]  /*1ab0*/  UISETP.GE.U32.AND UP2, UPT, UR5, -0x7f, UPT ;  /* 0xffffff810500788c */ /* 0x000fe4000bf46070 */
[----:B------:R-:W-:Y:S02]  /*1ac0*/  UISETP.LT.U32.AND UP0, UPT, UR52, 0x8, UPT ;  /* 0x000000083400788c */ /* 0x000fe4000bf01070 */
[----:B------:R-:W-:Y:S02]  /*1ad0*/  ULOP3.LUT UR6, UR7, 0x20, URZ, 0xc0, !UPT ;  /* 0x0000002007067892 */ /* 0x000fe4000f8ec0ff */
[----:B------:R-:W-:Y:S02]  /*1ae0*/  USEL UR51, UR52, 0x8, UP0 ;  /* 0x0000000834337887 */ /* 0x000fe40008000000 */
[----:B------:R-:W-:Y:S02]  /*1af0*/  ULOP3.LUT UR5, UR8, 0x40, URZ, 0xc0, !UPT ;  /* 0x0000004008057892 */ /* 0x000fe4000f8ec0ff */
[----:B------:R-:W-:-:S02]  /*1b00*/  UIADD3 UR4, UPT, UPT, UR51, -0x1, URZ ;  /* 0xffffffff33047890 */ /* 0x000fc4000fffe0ff */
[----:B------:R-:W-:Y:S02]  /*1b10*/  @UP2 UIADD3 UR4, UPT, UPT, UR51, URZ, URZ ;  /* 0x000000ff33042290 */ /* 0x000fe4000fffe0ff */
[----:B------:R-:W-:Y:S02]  /*1b20*/  USEL UR40, UR40, 0x2, UP1 ;  /* 0x0000000228287887 */ /* 0x000fe40008800000 */
[----:B------:R-:W-:Y:S02]  /*1b30*/  ULEA UR57, UR57, UR6, 0x4 ;  /* 0x0000000639397291 */ /* 0x000fe4000f8e20ff */
[----:B------:R-:W-:Y:S02]  /*1b40*/  ULEA UR55, UR55, UR5, 0x5 ;  /* 0x0000000537377291 */ /* 0x000fe4000f8e28ff */
[----:B------:R-:W-:Y:S02]  /*1b50*/  UIADD3 UR56, UPT, UPT, UR52, -UR51, URZ ;  /* 0x8000003334387290 */ /* 0x000fe4000fffe0ff */
[----:B------:R-:W-:-:S02]  /*1b60*/  UIADD3 UR41, UPT, UPT, UR4, 0x1, URZ ;  /* 0x0000000104297890 */ /* 0x000fc4000fffe0ff */
[----:B------:R-:W-:Y:S01]  /*1b70*/  UIADD3 UR54, UPT, UPT, -UR4, URZ, URZ ;  /* 0x000000ff04367290 */ /* 0x000fe2000fffe1ff */
[----:B--234-:R-:W-:-:S11]  /*1b80*/  UMOV UR29, URZ ;  /* 0x000000ff001d7c82 */ /* 0x01cfd60008000000 */
.L_x_46:
[----:B------:R-:W-:Y:S01]  /*1b90*/  UISETP.NE.AND UP0, UPT, UR53, URZ, UPT ;  /* 0x000000ff3500728c */ /* 0x000fe2000bf05270 */
[----:B------:R-:W2:Y:S08]  /*1ba0*/  S2UR UR53, SR_CgaCtaId ;  /* 0x00000000003579c3 */ /* 0x000eb00000008800 */
[----:B-1-3--:R-:W-:Y:S05]  /*1bb0*/  BRA.U UP0, `(.L_x_23) ;  /* 0x0000000100347547 */ /* 0x00afea000b800000 */
[----:B------:R-:W3:Y:S01]  /*1bc0*/  S2R R0, SR_CgaCtaId ;  /* 0x0000000000007919 */ /* 0x000ee20000008800 */
[----:B------:R-:W-:Y:S02]  /*1bd0*/  MOV R3, 0x400 ;  /* 0x0000040000037802 */ /* 0x000fe40000000f00 */
[----:B------:R-:W-:Y:S02]  /*1be0*/  SHF.L.U32 R2, R8, 0x1f, RZ ;  /* 0x0000001f08027819 */ /* 0x000fe400000006ff */
[----:B---3--:R-:W-:-:S05]  /*1bf0*/  LEA R0, R0, R3, 0x18 ;  /* 0x0000000300007211 */ /* 0x008fca00078ec0ff */
[----:B------:R-:W-:-:S04]  /*1c00*/  IMAD R3, R9, 0x8, R0 ;  /* 0x0000000809037824 */ /* 0x000fc800078e0200 */
[----:B------:R-:W3:Y:S02]  /*1c10*/  SYNCS.PHASECHK.TRANS64.TRYWAIT P0, [R3+URZ+0x130], R2 ;  /* 0x00013002030075a7 */ /* 0x000ee400080011ff */
[----:B---3--:R-:W-:Y:S05]  /*1c20*/  @!P0 BRA `(.L_x_24) ;  /* 0x0000006400788947 */ /* 0x008fea0003800000 */
.L_x_141:
[----:B------:R-:W-:Y:S01]  /*1c30*/  VIADD R9, R9, 0x1 ;  /* 0x0000000109097836 */ /* 0x000fe20000000000 */
[----:B------:R3:W-:Y:S04]  /*1c40*/  SYNCS.ARRIVE.TRANS64.A1T0 RZ, [R3+URZ+0x120], RZ ;  /* 0x000120ff03ff79a7 */ /* 0x0007e800081000ff */
[----:B------:R-:W-:-:S04]  /*1c50*/  ISETP.NE.AND P0, PT, R9, 0x2, PT ;  /* 0x000000020900780c */ /* 0x000fc80003f05270 */
[----:B------:R-:W-:Y:S02]  /*1c60*/  SEL R9, R9, RZ, P0 ;  /* 0x000000ff09097207 */ /* 0x000fe40000000000 */
[----:B---3--:R-:W-:-:S04]  /*1c70*/  SEL R3, RZ, 0x1, P0 ;  /* 0x00000001ff037807 */ /* 0x008fc80000000000 */
[----:B------:R-:W-:Y:S02]  /*1c80*/  LOP3.LUT R8, R8, R3, RZ, 0x3c, !PT ;  /* 0x0000000308087212 */ /* 0x000fe400078e3cff */
.L_x_23:
[----:B------:R-:W-:Y:S01]  /*1c90*/  UMOV UR21, 0x400 ;  /* 0x0000040000157882 */ /* 0x000fe20000000000 */
[----:B------:R-:W-:Y:S01]  /*1ca0*/  SHF.L.U32 R0, R12, 0x1f, RZ ;  /* 0x0000001f0c007819 */ /* 0x000fe200000006ff */
[----:B--2---:R-:W-:Y:S02]  /*1cb0*/  ULEA UR21, UR53, UR21, 0x18 ;  /* 0x0000001535157291 */ /* 0x004fe4000f8ec0ff */
[----:B------:R-:W-:Y:S02]  /*1cc0*/  UISETP.GE.U32.AND UP0, UPT, UR58, 0x7f, UPT ;  /* 0x0000007f3a00788c */ /* 0x000fe4000bf06070 */
[----:B------:R-:W-:Y:S02]  /*1cd0*/  ULEA UR4, UR29, UR21, 0x3 ;  /* 0x000000151d047291 */ /* 0x000fe4000f8e18ff */
[----:B------:R-:W-:Y:S01]  /*1ce0*/  ULEA UR19, UR26, UR57, 0x6 ;  /* 0x000000391a137291 */ /* 0x000fe2000f8e30ff */
[----:B------:R-:W-:-:S06]  /*1cf0*/  UMOV UR13, URZ ;  /* 0x000000ff000d7c82 */ /* 0x000fcc0008000000 */
[----:B------:R2:W3:Y:S01]  /*1d00*/  SYNCS.PHASECHK.TRANS64.TRYWAIT P1, [UR4+0x40], R0 ;  /* 0x00004000ff0075a7 */ /* 0x0004e20008021104 */
[----:B------:R-:W-:-:S04]  /*1d10*/  ULEA.HI UR4, UR20, UR20, URZ, 0x1 ;  /* 0x0000001414047291 */ /* 0x000fc8000f8f08ff */
[----:B------:R-:W-:-:S04]  /*1d20*/  USHF.L.U32 UR4, UR4, 0x6, URZ ;  /* 0x0000000604047899 */ /* 0x000fc800080006ff */
[----:B------:R-:W-:-:S04]  /*1d30*/  ULOP3.LUT UR35, UR4, 0xffffff80, URZ, 0xc0, !UPT ;  /* 0xffffff8004237892 */ /* 0x000fc8000f8ec0ff */
[----:B------:R-:W-:Y:S01]  /*1d40*/  UIADD3 UR35, UPT, UPT, UR55, UR35, URZ ;  /* 0x0000002337237290 */ /* 0x000fe2000fffe0ff */
[----:B------:R-:W-:Y:S11]  /*1d50*/  BRA.U !UP0, `(.L_x_25) ;  /* 0x0000000508147547 */ /* 0x000ff6000b800000 */
[----:B------:R-:W-:Y:S01]  /*1d60*/  UMOV UR30, UR54 ;  /* 0x00000036001e7c82 */ /* 0x000fe20008000000 */
[----:B------:R-:W-:Y:S01]  /*1d70*/  UMOV UR5, UR29 ;  /* 0x0000001d00057c82 */ /* 0x000fe20008000000 */
[----:B------:R-:W-:-:S05]  /*1d80*/  UMOV UR26, 0x20 ;  /* 0x00000020001a7882 */ /* 0x000fca0000000000 */
.L_x_33:
[----:B------:R-:W-:Y:S01]  /*1d90*/  ULEA UR6, UR5, UR21, 0x3 ;  /* 0x0000001505067291 */ /* 0x000fe2000f8e18ff */
[----:B---3--:R-:W-:Y:S01]  /*1da0*/  @P4 MOV R2, 0xc000 ;  /* 0x0000c00000024802 */ /* 0x008fe20000000f00 */
[----:B-123--:R-:W-:Y:S10]  /*1db0*/  @P1 BRA `(.L_x_26) ;  /* 0x00000000000c1947 */ /* 0x00eff40003800000 */
[----:B------:R-:W-:-:S04]  /*1dc0*/  SHF.L.U32 R3, R12, 0x1f, RZ ;  /* 0x0000001f0c037819 */ /* 0x000fc800000006ff */
[----:B------:R-:W3:Y:S02]  /*1dd0*/  SYNCS.PHASECHK.TRANS64.TRYWAIT P0, [UR6+0x40], R3 ;  /* 0x00004003ff0075a7 */ /* 0x000ee40008001106 */
[----:B---3--:R-:W-:Y:S05]  /*1de0*/  @!P0 BRA `(.L_x_27) ;  /* 0x00000064001c8947 */ /* 0x008fea0003800000 */
.L_x_26:
[----:B------:R3:W-:Y:S01]  /*1df0*/  @P4 SYNCS.ARRIVE.TRANS64 RZ, [UR6], R2 ;  /* 0x00000002ffff49a7 */ /* 0x0007e20008000006 */
[----:B------:R-:W-:Y:S02]  /*1e00*/  ULOP3.LUT UR4, UR40, 0x2, URZ, 0xfc, !UPT ;  /* 0x0000000228047892 */ /* 0x000fe4000f8efcff */
[----:B------:R-:W-:Y:S02]  /*1e10*/  UIADD3 UR30, UPT, UPT, UR30, 0x1, URZ ;  /* 0x000000011e1e7890 */ /* 0x000fe4000fffe0ff */
[----:B------:R-:W-:Y:S02]  /*1e20*/  UISETP.NE.AND UP0, UPT, UR4, 0x2, UPT ;  /* 0x000000020400788c */ /* 0x000fe4000bf05270 */
[----:B------:R-:W-:-:S07]  /*1e30*/  UISETP.NE.AND UP2, UPT, UR30, 0x1, UPT ;  /* 0x000000011e00788c */ /* 0x000fce000bf45270 */
[----:B------:R-:W-:Y:S05]  /*1e40*/  BRA.U UP0, `(.L_x_28) ;  /* 0x0000000100047547 */ /* 0x000fea000b800000 */
[----:B-1----:R-:W-:Y:S05]  /*1e50*/  BPT.TRAP 0x1 ;  /* 0x000000040000795c */ /* 0x002fea0000300000 */
.L_x_28:
[----:B------:R-:W-:Y:S04]  /*1e60*/  BSSY.RECONVERGENT B0, `(.L_x_29) ;  /* 0x0000003000007945 */ /* 0x000fe80003800200 */
[----:B------:R-:W-:Y:S05]  /*1e70*/  @!P3 BRA `(.L_x_30) ;  /* 0x000000000004b947 */ /* 0x000fea0003800000 */
[----:B-1----:R-:W-:Y:S05]  /*1e80*/  BPT.TRAP 0x1 ;  /* 0x000000040000795c */ /* 0x002fea0000300000 */
.L_x_30:
[----:B-1----:R-:W-:Y:S05]  /*1e90*/  BSYNC.RECONVERGENT B0 ;  /* 0x0000000000007941 */ /* 0x002fea0003800200 */
.L_x_29:
[----:B------:R-:W-:Y:S01]  /*1ea0*/  UIADD3 UR4, UPT, UPT, UR5, 0x1, URZ ;  /* 0x0000000105047890 */ /* 0x000fe2000fffe0ff */
[----:B------:R-:W-:Y:S01]  /*1eb0*/  BSSY.RECONVERGENT B0, `(.L_x_31) ;  /* 0x000002b000007945 */ /* 0x000fe20003800200 */
[----:B------:R-:W-:Y:S02]  /*1ec0*/  ELECT P0, URZ, PT ;  /* 0x0000000000ff782f */ /* 0x000fe40003800000 */
[----:B------:R-:W-:-:S04]  /*1ed0*/  UISETP.NE.AND UP0, UPT, UR4, 0x8, UPT ;  /* 0x000000080400788c */ /* 0x000fc8000bf05270 */
[----:B------:R-:W-:Y:S02]  /*1ee0*/  USEL UR7, URZ, 0x1, UP0 ;  /* 0x00000001ff077887 */ /* 0x000fe40008000000 */
[----:B------:R-:W-:-:S04]  /*1ef0*/  USEL UR29, UR4, URZ, UP0 ;  /* 0x000000ff041d7287 */ /* 0x000fc80008000000 */
[----:B------:R-:W-:Y:S01]  /*1f00*/  ULEA UR4, UR29, UR21, 0x3 ;  /* 0x000000151d047291 */ /* 0x000fe2000f8e18ff */
[----:B------:R-:W-:-:S04]  /*1f10*/  LOP3.LUT R12, R12, UR7, RZ, 0x3c, !PT ;  /* 0x000000070c0c7c12 */ /* 0x000fc8000f8e3cff */
[----:B--2---:R-:W-:-:S04]  /*1f20*/  SHF.L.U32 R0, R12, 0x1f, RZ ;  /* 0x0000001f0c007819 */ /* 0x004fc800000006ff */
[----:B------:R1:W2:Y:S01]  /*1f30*/  SYNCS.PHASECHK.TRANS64.TRYWAIT P1, [UR4+0x40], R0 ;  /* 0x00004000ff0075a7 */ /* 0x0002a20008021104 */
[----:B------:R-:W-:Y:S05]  /*1f40*/  @!P0 BRA `(.L_x_32) ;  /* 0x0000000000848947 */ /* 0x000fea0003800000 */
[----:B------:R-:W-:Y:S02]  /*1f50*/  ULEA UR24, UR5, UR39, 0xc ;  /* 0x0000002705187291 */ /* 0x000fe4000f8e60ff */
[----:B------:R-:W-:Y:S02]  /*1f60*/  ULEA UR8, UR5, UR38, 0xb ;  /* 0x0000002605087291 */ /* 0x000fe4000f8e58ff */
[----:B------:R-:W-:Y:S02]  /*1f70*/  UIADD3 UR22, UP1, UPT, UR46, 0x80, URZ ;  /* 0x000000802e167890 */ /* 0x000fe4000ff3e0ff */
[----:B------:R-:W-:Y:S02]  /*1f80*/  ULEA UR24, UR24, UR21, 0x2 ;  /* 0x0000001518187291 */ /* 0x000fe4000f8e10ff */
[----:B------:R-:W-:Y:S02]  /*1f90*/  UIADD3 UR14, UP0, UPT, UR46, 0x180, URZ ;  /* 0x000001802e0e7890 */ /* 0x000fe4000ff1e0ff */
[----:B------:R-:W-:-:S02]  /*1fa0*/  ULEA UR8, UR8, UR21, 0x2 ;  /* 0x0000001508087291 */ /* 0x000fc4000f8e10ff */
[----:B------:R-:W-:Y:S02]  /*1fb0*/  UIADD3 UR34, UPT, UPT, UR26, -0x20, URZ ;  /* 0xffffffe01a227890 */ /* 0x000fe4000fffe0ff */
[----:B------:R-:W-:Y:S02]  /*1fc0*/  ULOP3.LUT UR33, UR6, 0xfefffff8, URZ, 0xc0, !UPT ;  /* 0xfefffff806217892 */ /* 0x000fe4000f8ec0ff */
[----:B------:R-:W-:Y:S02]  /*1fd0*/  UIADD3.X UR23, UPT, UPT, URZ, UR47, URZ, UP1, !UPT ;  /* 0x0000002fff177290 */ /* 0x000fe40008ffe4ff */
[----:B------:R-:W-:Y:S02]  /*1fe0*/  UIADD3 UR32, UPT, UPT, UR24, 0x6400, URZ ;  /* 0x0000640018207890 */ /* 0x000fe4000fffe0ff */
[----:B------:R-:W-:Y:S02]  /*1ff0*/  UPRMT UR7, URZ, 0x5410, UR37 ;  /* 0x00005410ff077896 */ /* 0x000fe40008000025 */
[----:B------:R-:W-:-:S02]  /*2000*/  UIADD3 UR24, UPT, UPT, UR24, 0x8400, URZ ;  /* 0x0000840018187890 */ /* 0x000fc4000fffe0ff */
[----:B------:R-:W-:Y:S02]  /*2010*/  UIADD3.X UR15, UPT, UPT, URZ, UR47, URZ, UP0, !UPT ;  /* 0x0000002fff0f7290 */ /* 0x000fe400087fe4ff */
[----:B------:R-:W-:Y:S02]  /*2020*/  UIADD3 UR16, UPT, UPT, UR8, 0x26400, URZ ;  /* 0x0002640008107890 */ /* 0x000fe4000fffe0ff */
[----:B------:R-:W-:Y:S02]  /*2030*/  UPRMT UR4, URZ, 0x5410, UR31 ;  /* 0x00005410ff047896 */ /* 0x000fe4000800001f */
[----:B------:R-:W-:Y:S01]  /*2040*/  UIADD3 UR8, UPT, UPT, UR8, 0x27400, URZ ;  /* 0x0002740008087890 */ /* 0x000fe2000fffe0ff */
[----:B------:R-:W-:Y:S01]  /*2050*/  UMOV UR44, 0x0 ;  /* 0x00000000002c7882 */ /* 0x000fe20000000000 */
[----:B------:R-:W-:Y:S01]  /*2060*/  UMOV UR45, 0x10000000 ;  /* 0x10000000002d7882 */ /* 0x000fe20000000000 */
[----:B------:R-:W-:Y:S01]  /*2070*/  UMOV UR27, UR35 ;  /* 0x00000023001b7c82 */ /* 0x000fe20008000000 */
[----:B------:R-:W-:Y:S01]  /*2080*/  UMOV UR28, UR36 ;  /* 0x00000024001c7c82 */ /* 0x000fe20008000000 */
[----:B------:R-:W-:Y:S01]  /*2090*/  UMOV UR25, UR33 ;  /* 0x0000002100197c82 */ /* 0x000fe20008000000 */
[----:B------:R-:W-:Y:S01]  /*20a0*/  UMOV UR20, UR36 ;  /* 0x0000002400147c82 */ /* 0x000fe20008000000 */
[----:B------:R-:W-:Y:S01]  /*20b0*/  UMOV UR17, UR33 ;  /* 0x0000002100117c82 */ /* 0x000fe20008000000 */
[----:B------:R-:W-:Y:S01]  /*20c0*/  UMOV UR18, UR34 ;  /* 0x0000002200127c82 */ /* 0x000fe20008000000 */
[----:B------:R4:W-:Y:S01]  /*20d0*/  UTMALDG.3D.MULTICAST.2CTA [UR32], [UR22], UR7, desc[UR44] ;  /* 0x00002c20160073b4 */ /* 0x0009e20008211807 */
[----:B------:R-:W-:Y:S01]  /*20e0*/  UMOV UR10, UR26 ;  /* 0x0000001a000a7c82 */ /* 0x000fe20008000000 */
[----:B------:R-:W-:Y:S01]  /*20f0*/  UMOV UR11, UR19 ;  /* 0x00000013000b7c82 */ /* 0x000fe20008000000 */
[----:B------:R-:W-:Y:S01]  /*2100*/  UMOV UR12, UR36 ;  /* 0x00000024000c7c82 */ /* 0x000fe20008000000 */
[----:B------:R-:W-:Y:S01]  /*2110*/  UMOV UR9, UR33 ;  /* 0x0000002100097c82 */ /* 0x000fe20008000000 */
[----:B------:R4:W-:Y:S01]  /*2120*/  UTMALDG.3D.MULTICAST.2CTA [UR24], [UR22], UR7, desc[UR44] ;  /* 0x00002c18160073b4 */ /* 0x0009e20008211807 */
[----:B------:R4:W-:Y:S01]  /*2130*/  UTMALDG.3D.MULTICAST.2CTA [UR16], [UR14], UR4, desc[UR44] ;  /* 0x00002c100e0073b4 */ /* 0x0009e20008211804 */
[----:B------:R4:W-:Y:S02]  /*2140*/  UTMALDG.3D.MULTICAST.2CTA [UR8], [UR14], UR4, desc[UR44] ;  /* 0x00002c080e0073b4 */ /* 0x0009e40008211804 */
[----:B----4-:R-:W-:Y:S01]  /*2150*/  NOP ;  /* 0x0000000000007918 */ /* 0x010fe20000000000 */
.L_x_32:
[----:B------:R-:W-:Y:S05]  /*2160*/  BSYNC.RECONVERGENT B0 ;  /* 0x0000000000007941 */ /* 0x000fea0003800200 */
.L_x_31:
[----:B------:R-:W-:Y:S01]  /*2170*/  UIADD3 UR26, UPT, UPT, UR26, 0x40, URZ ;  /* 0x000000401a1a7890 */ /* 0x000fe2000fffe0ff */
[----:B------:R-:W-:Y:S01]  /*2180*/  UMOV UR5, UR29 ;  /* 0x0000001d00057c82 */ /* 0x000fe20008000000 */
[----:B------:R-:W-:Y:S01]  /*2190*/  UMOV UR13, UR41 ;  /* 0x00000029000d7c82 */ /* 0x000fe20008000000 */
[----:B------:R-:W-:Y:S09]  /*21a0*/  BRA.U UP2, `(.L_x_33) ;  /* 0xfffffff902f87547 */ /* 0x000ff2000b83ffff */
.L_x_25:
[----:B------:R-:W-:Y:S01]  /*21b0*/  ULEA UR4, UR29, UR21, 0x3 ;  /* 0x000000151d047291 */ /* 0x000fe2000f8e18ff */
[----:B-12---:R-:W-:Y:S01]  /*21c0*/  SHF.L.U32 R0, R12, 0x1f, RZ ;  /* 0x0000001f0c007819 */ /* 0x006fe200000006ff */
[----:B------:R-:W-:Y:S01]  /*21d0*/  @!P2 SYNCS.ARRIVE.TRANS64.A1T0 RZ, [UR21+0xb8], RZ ;  /* 0x0000b8ffffffa9a7 */ /* 0x000fe20008100015 */
[----:B------:R-:W-:-:S06]  /*21e0*/  UISETP.GT.AND UP0, UPT, UR52, UR51, UPT ;  /* 0x000000333400728c */ /* 0x000fcc000bf04270 */
[----:B---3--:R1:W2:Y:S03]  /*21f0*/  SYNCS.PHASECHK.TRANS64.TRYWAIT P1, [UR4+0x40], R0 ;  /* 0x00004000ff0075a7 */ /* 0x0082a60008021104 */
[----:B------:R-:W-:Y:S05]  /*2200*/  BRA.U !UP0, `(.L_x_34) ;  /* 0x00000005080c7547 */ /* 0x000fea000b800000 */
[----:B------:R-:W-:Y:S01]  /*2210*/  UIADD3 UR23, UPT, UPT, UR56, UR13, URZ ;  /* 0x0000000d38177290 */ /* 0x000fe2000fffe0ff */
[----:B------:R-:W-:-:S11]  /*2220*/  UMOV UR6, UR29 ;  /* 0x0000001d00067c82 */ /* 0x000fd60008000000 */
.L_x_42:
[----:B------:R-:W-:Y:S01]  /*2230*/  ULEA UR7, UR6, UR21, 0x3 ;  /* 0x0000001506077291 */ /* 0x000fe2000f8e18ff */
[----:B--2---:R-:W-:Y:S01]  /*2240*/  @P4 MOV R2, 0xc000 ;  /* 0x0000c00000024802 */ /* 0x004fe20000000f00 */
[----:B--23--:R-:W-:Y:S10]  /*2250*/  @P1 BRA `(.L_x_35) ;  /* 0x00000000000c1947 */ /* 0x00cff40003800000 */
[----:B------:R-:W-:-:S04]  /*2260*/  SHF.L.U32 R3, R12, 0x1f, RZ ;  /* 0x0000001f0c037819 */ /* 0x000fc800000006ff */
[----:B------:R-:W2:Y:S02]  /*2270*/  SYNCS.PHASECHK.TRANS64.TRYWAIT P0, [UR7+0x40], R3 ;  /* 0x00004003ff0075a7 */ /* 0x000ea40008001107 */
[----:B--2---:R-:W-:Y:S05]  /*2280*/  @!P0 BRA `(.L_x_36) ;  /* 0x00000060000c8947 */ /* 0x004fea0003800000 */
.L_x_35:
[----:B------:R2:W-:Y:S01]  /*2290*/  @P4 SYNCS.ARRIVE.TRANS64 RZ, [UR7], R2 ;  /* 0x00000002ffff49a7 */ /* 0x0005e20008000007 */
[----:B------:R-:W-:-:S04]  /*22a0*/  ULOP3.LUT UR4, UR40, 0x2, URZ, 0xfc, !UPT ;  /* 0x0000000228047892 */ /* 0x000fc8000f8efcff */
[----:B------:R-:W-:-:S09]  /*22b0*/  UISETP.NE.AND UP0, UPT, UR4, 0x2, UPT ;  /* 0x000000020400788c */ /* 0x000fd2000bf05270 */
[----:B------:R-:W-:Y:S05]  /*22c0*/  BRA.U UP0, `(.L_x_37) ;  /* 0x0000000100047547 */ /* 0x000fea000b800000 */
[----:B------:R-:W-:Y:S05]  /*22d0*/  BPT.TRAP 0x1 ;  /* 0x000000040000795c */ /* 0x000fea0000300000 */
.L_x_37:
[----:B------:R-:W-:Y:S04]  /*22e0*/  BSSY.RECONVERGENT B0, `(.L_x_38) ;  /* 0x0000003000007945 */ /* 0x000fe80003800200 */
[----:B------:R-:W-:Y:S05]  /*22f0*/  @!P3 BRA `(.L_x_39) ;  /* 0x000000000004b947 */ /* 0x000fea0003800000 */
[----:B------:R-:W-:Y:S05]  /*2300*/  BPT.TRAP 0x1 ;  /* 0x000000040000795c */ /* 0x000fea0000300000 */
.L_x_39:
[----:B------:R-:W-:Y:S05]  /*2310*/  BSYNC.RECONVERGENT B0 ;  /* 0x0000000000007941 */ /* 0x000fea0003800200 */
.L_x_38:
        /* <DEDUP_REMOVED lines=8> */
[----:B-1----:R-:W-:-:S04]  /*23a0*/  SHF.L.U32 R0, R12, 0x1f, RZ ;  /* 0x0000001f0c007819 */ /* 0x002fc800000006ff */
[----:B------:R1:W3:Y:S01]  /*23b0*/  SYNCS.PHASECHK.TRANS64.TRYWAIT P1, [UR4+0x40], R0 ;  /* 0x00004000ff0075a7 */ /* 0x0002e20008021104 */
[----:B------:R-:W-:Y:S05]  /*23c0*/  @!P0 BRA `(.L_x_41) ;  /* 0x0000000000888947 */ /* 0x000fea0003800000 */
[----:B------:R-:W-:Y:S02]  /*23d0*/  ULEA UR24, UR6, UR39, 0xc ;  /* 0x0000002706187291 */ /* 0x000fe4000f8e60ff */
[----:B------:R-:W-:Y:S02]  /*23e0*/  ULEA UR8, UR6, UR38, 0xb ;  /* 0x0000002606087291 */ /* 0x000fe4000f8e58ff */
[----:B------:R-:W-:Y:S02]  /*23f0*/  UIADD3 UR4, UP1, UPT, UR46, 0x80, URZ ;  /* 0x000000802e047890 */ /* 0x000fe4000ff3e0ff */
[----:B------:R-:W-:Y:S02]  /*2400*/  ULEA UR24, UR24, UR21, 0x2 ;  /* 0x0000001518187291 */ /* 0x000fe4000f8e10ff */
[----:B------:R-:W-:Y:S02]  /*2410*/  USHF.L.U32 UR34, UR13, 0x6, URZ ;  /* 0x000000060d227899 */ /* 0x000fe400080006ff */
[----:B------:R-:W-:-:S02]  /*2420*/  UIADD3 UR14, UP0, UPT, UR46, 0x180, URZ ;  /* 0x000001802e0e7890 */ /* 0x000fc4000ff1e0ff */
[----:B------:R-:W-:Y:S02]  /*2430*/  ULEA UR8, UR8, UR21, 0x2 ;  /* 0x0000001508087291 */ /* 0x000fe4000f8e10ff */
[----:B------:R-:W-:Y:S02]  /*2440*/  ULOP3.LUT UR33, UR7, 0xfefffff8, URZ, 0xc0, !UPT ;  /* 0xfefffff807217892 */ /* 0x000fe4000f8ec0ff */
[----:B------:R-:W-:Y:S02]  /*2450*/  UIADD3.X UR5, UPT, UPT, URZ, UR47, URZ, UP1, !UPT ;  /* 0x0000002fff057290 */ /* 0x000fe40008ffe4ff */
[----:B------:R-:W-:Y:S02]  /*2460*/  UIADD3 UR32, UPT, UPT, UR24, 0x6400, URZ ;  /* 0x0000640018207890 */ /* 0x000fe4000fffe0ff */
[----:B------:R-:W-:Y:S02]  /*2470*/  UPRMT UR10, URZ, 0x5410, UR37 ;  /* 0x00005410ff0a7896 */ /* 0x000fe40008000025 */
[----:B------:R-:W-:-:S02]  /*2480*/  UIADD3 UR26, UPT, UPT, UR34, 0x20, URZ ;  /* 0x00000020221a7890 */ /* 0x000fc4000fffe0ff */
[----:B------:R-:W-:Y:S02]  /*2490*/  UIADD3 UR24, UPT, UPT, UR24, 0x8400, URZ ;  /* 0x0000840018187890 */ /* 0x000fe4000fffe0ff */
        /* <DEDUP_REMOVED lines=9> */
[----:B------:R-:W-:Y:S01]  /*2530*/  UTMALDG.3D.MULTICAST.2CTA [UR32], [UR4], UR10, desc[UR44] ;  /* 0x00002c20040073b4 */ /* 0x000fe2000821180a */
[----:B------:R-:W-:Y:S01]  /*2540*/  UMOV UR20, UR36 ;  /* 0x0000002400147c82 */ /* 0x000fe20008000000 */
[----:B------:R-:W-:Y:S01]  /*2550*/  UMOV UR17, UR33 ;  /* 0x0000002100117c82 */ /* 0x000fe20008000000 */
[----:B------:R-:W-:Y:S01]  /*2560*/  UMOV UR18, UR34 ;  /* 0x0000002200127c82 */ /* 0x000fe20008000000 */
[----:B------:R-:W-:Y:S01]  /*2570*/  UMOV UR11, UR19 ;  /* 0x00000013000b7c82 */ /* 0x000fe20008000000 */
[----:B------:R-:W-:Y:S01]  /*2580*/  UMOV UR12, UR36 ;  /* 0x00000024000c7c82 */ /* 0x000fe20008000000 */
[----:B------:R-:W-:Y:S01]  /*2590*/  UMOV UR9, UR33 ;  /* 0x0000002100097c82 */ /* 0x000fe20008000000 */
[----:B------:R4:W-:Y:S01]  /*25a0*/  UTMALDG.3D.MULTICAST.2CTA [UR24], [UR4], UR10, desc[UR44] ;  /* 0x00002c18040073b4 */ /* 0x0009e2000821180a */
[----:B------:R1:W-:Y:S01]  /*25b0*/  UTMALDG.3D.MULTICAST.2CTA [UR16], [UR14], UR22, desc[UR44] ;  /* 0x00002c100e0073b4 */ /* 0x0003e20008211816 */
[----:B----4-:R-:W-:-:S02]  /*25c0*/  UMOV UR10, UR26 ;  /* 0x0000001a000a7c82 */ /* 0x010fc40008000000 */
[----:B------:R1:W-:Y:S02]  /*25d0*/  UTMALDG.3D.MULTICAST.2CTA [UR8], [UR14], UR22, desc[UR44] ;  /* 0x00002c080e0073b4 */ /* 0x0003e40008211816 */
[----:B-1----:R-:W-:Y:S01]  /*25e0*/  NOP ;  /* 0x0000000000007918 */ /* 0x002fe20000000000 */
.L_x_41:
[----:B------:R-:W-:Y:S05]  /*25f0*/  BSYNC.RECONVERGENT B0 ;  /* 0x0000000000007941 */ /* 0x000fea0003800200 */
.L_x_40:
[----:B------:R-:W-:Y:S01]  /*2600*/  UIADD3 UR13, UPT, UPT, UR13, 0x1, URZ ;  /* 0x000000010d0d7890 */ /* 0x000fe2000fffe0ff */
[----:B------:R-:W-:-:S03]  /*2610*/  UMOV UR6, UR29 ;  /* 0x0000001d00067c82 */ /* 0x000fc60008000000 */
[----:B------:R-:W-:-:S09]  /*2620*/  UISETP.NE.AND UP0, UPT, UR13, UR23, UPT ;  /* 0x000000170d00728c */ /* 0x000fd2000bf05270 */
[----:B------:R-:W-:Y:S05]  /*2630*/  BRA.U UP0, `(.L_x_42) ;  /* 0xfffffff900fc7547 */ /* 0x000fea000b83ffff */
.L_x_34:
[C---:B------:R-:W-:Y:S01]  /*2640*/  LEA R3, R11.reuse, UR21, 0x3 ;  /* 0x000000150b037c11 */ /* 0x040fe2000f8e18ff */
[----:B------:R-:W-:Y:S01]  /*2650*/  NOP ;  /* 0x0000000000007918 */ /* 0x000fe20000000000 */
[----:B-1----:R-:W-:Y:S02]  /*2660*/  SHF.L.U32 R0, R10, 0x1f, RZ ;  /* 0x0000001f0a007819 */ /* 0x002fe400000006ff */
[----:B------:R-:W-:Y:S02]  /*2670*/  LEA R5, R11, UR21, 0x4 ;  /* 0x000000150b057c11 */ /* 0x000fe4000f8e20ff */
[----:B------:R-:W1:Y:S02]  /*2680*/  SYNCS.PHASECHK.TRANS64.TRYWAIT P0, [R3+URZ+0xc0], R0 ;  /* 0x0000c000030075a7 */ /* 0x000e6400080011ff */
[----:B-1----:R-:W-:Y:S05]  /*2690*/  @!P0 BRA `(.L_x_43) ;  /* 0x0000005c00208947 */ /* 0x002fea0003800000 */
.L_x_144:
[----:B------:R-:W4:Y:S01]  /*26a0*/  LDS.128 R4, [R5+0x150] ;  /* 0x0001500005047984 */ /* 0x000f220000000c00 */
[----:B------:R-:W-:Y:S01]  /*26b0*/  UISETP.GE.AND UP0, UPT, UR42, 0x1, UPT ;  /* 0x000000012a00788c */ /* 0x000fe2000bf06270 */
[----:B------:R-:W-:Y:S01]  /*26c0*/  @!PT LDS RZ, [RZ] ;  /* 0x00000000fffff984 */ /* 0x000fe20000000800 */
[----:B------:R-:W-:Y:S01]  /*26d0*/  @!PT LDS RZ, [RZ] ;  /* 0x00000000fffff984 */ /* 0x000fe20000000800 */
[----:B------:R-:W-:Y:S01]  /*26e0*/  @!PT LDS RZ, [RZ] ;  /* 0x00000000fffff984 */ /* 0x000fe20000000800 */
[----:B------:R-:W-:Y:S01]  /*26f0*/  @!PT LDS RZ, [RZ] ;  /* 0x00000000fffff984 */ /* 0x000fe20000000800 */
[----:B------:R1:W-:Y:S06]  /*2700*/  MEMBAR.ALL.CTA ;  /* 0x0000000000007992 */ /* 0x0003ec0000008000 */
[----:B-1----:R-:W1:Y:S01]  /*2710*/  FENCE.VIEW.ASYNC.S ;  /* 0x00000000000073c6 */ /* 0x002e620000000000 */
[----:B----4-:R-:W-:-:S13]  /*2720*/  LOP3.LUT P0, RZ, R6, 0x1, RZ, 0xc0, !PT ;  /* 0x0000000106ff7812 */ /* 0x010fda000780c0ff */
[----:B-1----:R-:W-:Y:S01]  /*2730*/  VOTEU.ANY UP1, P0 ;  /* 0x0000000000ff7886 */ /* 0x002fe20000020100 */
[----:B------:R-:W-:-:S13]  /*2740*/  PLOP3.LUT P0, PT, PT, PT, UP1, 0x80, 0x8 ;  /* 0x000000000008781c */ /* 0x000fda0003f0f018 */
[----:B------:R-:W-:Y:S02]  /*2750*/  @P0 LOP3.LUT R0, R5, 0xffff, RZ, 0xc0, !PT ;  /* 0x0000ffff05000812 */ /* 0x000fe400078ec0ff */
[----:B--2---:R-:W-:Y:S02]  /*2760*/  @P0 MOV R2, R4 ;  /* 0x0000000400020202 */ /* 0x004fe40000000f00 */
[----:B------:R-:W-:Y:S01]  /*2770*/  @P0 R2UR UR5, R0 ;  /* 0x00000000000502ca */ /* 0x000fe200000e0000 */
[----:B------:R-:W-:Y:S01]  /*2780*/  VIADD R0, R3, 0xd0 ;  /* 0x000000d003007836 */ /* 0x000fe20000000000 */
[----:B------:R-:W-:Y:S02]  /*2790*/  @P0 SHF.R.U32.HI R4, RZ, 0x10, R5 ;  /* 0x00000010ff040819 */ /* 0x000fe40000011605 */
[----:B------:R-:W-:Y:S02]  /*27a0*/  @P0 R2UR UR6, R2 ;  /* 0x00000000020602ca */ /* 0x000fe400000e0000 */
[----:B------:R-:W-:-:S02]  /*27b0*/  PRMT R0, RZ, 0x654, R0 ;  /* 0x00000654ff007816 */ /* 0x000fc40000000000 */
[----:B------:R-:W-:Y:S02]  /*27c0*/  @P0 R2UR UR4, R4 ;  /* 0x00000000040402ca */ /* 0x000fe400000e0000 */
[----:B------:R1:W-:Y:S03]  /*27d0*/  SYNCS.ARRIVE.TRANS64.RED.A1T0 RZ, [R0+URZ], RZ ;  /* 0x000000ff00ff79a7 */ /* 0x0003e600081004ff */
[----:B------:R-:W-:-:S04]  /*27e0*/  @UP1 UMOV UR43, UR5 ;  /* 0x00000005002b1c82 */ /* 0x000fc80008000000 */
[----:B------:R-:W-:-:S04]  /*27f0*/  @UP1 UMOV UR48, UR6 ;  /* 0x0000000600301c82 */ /* 0x000fc80008000000 */
[----:B------:R-:W-:Y:S01]  /*2800*/  @UP1 UMOV UR36, UR4 ;  /* 0x0000000400241c82 */ /* 0x000fe20008000000 */
[----:B------:R-:W-:Y:S05]  /*2810*/  BRA.U !UP0, `(.L_x_44) ;  /* 0x0000000108d47547 */ /* 0x000fea000b800000 */
[----:B------:R-:W2:Y:S01]  /*2820*/  LDCU.128 UR12, c[0x0][0xb10] ;  /* 0x00016200ff0c77ac */ /* 0x000ea20008000c00 */
[----:B------:R-:W4:Y:S01]  /*2830*/  LDCU UR22, c[0x0][0xb20] ;  /* 0x00016400ff1677ac */ /* 0x000f220008000800 */
[----:B------:R-:W3:Y:S01]  /*2840*/  LDCU UR20, c[0x0][0xb0c] ;  /* 0x00016180ff1477ac */ /* 0x000ee20008000800 */
[----:B------:R-:W1:Y:S01]  /*2850*/  LDCU.64 UR8, c[0x0][0xb28] ;  /* 0x00016500ff0877ac */ /* 0x000e620008000a00 */
[----:B------:R-:W-:Y:S02]  /*2860*/  UISETP.NE.AND UP3, UPT, UR42, 0x1, UPT ;  /* 0x000000012a00788c */ /* 0x000fe4000bf65270 */
[----:B--2---:R-:W-:Y:S02]  /*2870*/  UIMAD.WIDE.U32 UR6, UR49, UR15, URZ ;  /* 0x0000000f310672a5 */ /* 0x004fe4000f8e00ff */
[----:B------:R-:W-:Y:S02]  /*2880*/  UIMAD.WIDE.U32 UR4, UR50, UR12, URZ ;  /* 0x0000000c320472a5 */ /* 0x000fe4000f8e00ff */
[----:B------:R-:W-:-:S02]  /*2890*/  UISETP.NE.AND UP0, UPT, UR14, 0x1, UPT ;  /* 0x000000010e00788c */ /* 0x000fc4000bf05270 */
[----:B------:R-:W-:Y:S01]  /*28a0*/  UIMAD.WIDE.U32 UR18, UR43, UR15, URZ ;  /* 0x0000000f2b1272a5 */ /* 0x000fe2000f8e00ff */
[----:B------:R-:W-:Y:S02]  /*28b0*/  UMOV UR6, UR7 ;  /* 0x0000000700067c82 */ /* 0x000fe40008000000 */
[----:B------:R-:W-:Y:S01]  /*28c0*/  UMOV UR4, UR5 ;  /* 0x0000000500047c82 */ /* 0x000fe20008000000 */
[----:B----4-:R-:W-:Y:S02]  /*28d0*/  USHF.R.U32.HI UR6, URZ, UR22, UR6 ;  /* 0x00000016ff067299 */ /* 0x010fe40008011606 */
[----:B---3--:R-:W-:Y:S02]  /*28e0*/  UISETP.NE.AND UP2, UPT, UR20, 0x1, UPT ;  /* 0x000000011400788c */ /* 0x008fe4000bf45270 */
[----:B------:R-:W-:Y:S02]  /*28f0*/  USHF.R.U32.HI UR4, URZ, UR13, UR4 ;  /* 0x0000000dff047299 */ /* 0x000fe40008011604 */
[----:B------:R-:W-:-:S02]  /*2900*/  USEL UR5, UR49, UR6, !UP0 ;  /* 0x0000000631057287 */ /* 0x000fc4000c000000 */
[----:B------:R-:W-:Y:S02]  /*2910*/  USEL UR6, UR50, UR4, !UP2 ;  /* 0x0000000432067287 */ /* 0x000fe4000d000000 */
[----:B-1----:R-:W-:Y:S01]  /*2920*/  UIMAD.WIDE.U32 UR10, UR5, UR8, URZ ;  /* 0x00000008050a72a5 */ /* 0x002fe2000f8e00ff */
[----:B------:R-:W-:Y:S01]  /*2930*/  UMOV UR4, UR19 ;  /* 0x0000001300047c82 */ /* 0x000fe20008000000 */
[----:B------:R-:W-:Y:S02]  /*2940*/  UIMAD.WIDE.U32 UR16, UR48, UR12, URZ ;  /* 0x0000000c301072a5 */ /* 0x000fe4000f8e00ff */
[----:B------:R-:W-:-:S03]  /*2950*/  UIMAD.WIDE.U32 UR18, UR6, UR8, URZ ;  /* 0x00000008061272a5 */ /* 0x000fc6000f8e00ff */
[----:B------:R-:W-:Y:S01]  /*2960*/  UMOV UR10, UR11 ;  /* 0x0000000b000a7c82 */ /* 0x000fe20008000000 */
[----:B------:R-:W-:Y:S02]  /*2970*/  USHF.R.U32.HI UR4, URZ, UR22, UR4 ;  /* 0x00000016ff047299 */ /* 0x000fe40008011604 */
[----:B------:R-:W-:Y:S01]  /*2980*/  @UP3 USHF.R.U32.HI UR5, URZ, UR9, UR10 ;  /* 0x00000009ff053299 */ /* 0x000fe2000801160a */
[----:B------:R-:W-:Y:S01]  /*2990*/  UMOV UR16, UR17 ;  /* 0x0000001100107c82 */ /* 0x000fe20008000000 */
[----:B------:R-:W-:Y:S01]  /*29a0*/  UMOV UR18, UR19 ;  /* 0x0000001300127c82 */ /* 0x000fe20008000000 */
[----:B------:R-:W-:Y:S02]  /*29b0*/  USHF.R.U32.HI UR13, URZ, UR13, UR16 ;  /* 0x0000000dff0d7299 */ /* 0x000fe40008011610 */
[----:B------:R-:W-:Y:S02]  /*29c0*/  USEL UR4, UR43, UR4, !UP0 ;  /* 0x000000042b047287 */ /* 0x000fe4000c000000 */
[----:B------:R-:W-:-:S02]  /*29d0*/  @UP3 USHF.R.U32.HI UR6, URZ, UR9, UR18 ;  /* 0x00000009ff063299 */ /* 0x000fc40008011612 */
[----:B------:R-:W-:Y:S02]  /*29e0*/  UIMAD UR7, UR42, UR5, URZ ;  /* 0x000000052a0772a4 */ /* 0x000fe4000f8e02ff */
[----:B------:R-:W-:Y:S02]  /*29f0*/  USEL UR5, UR48, UR13, !UP2 ;  /* 0x0000000d30057287 */ /* 0x000fe4000d000000 */
[----:B------:R-:W-:Y:S02]  /*2a00*/  UIMAD UR10, UR42, UR6, URZ ;  /* 0x000000062a0a72a4 */ /* 0x000fe4000f8e02ff */
[----:B------:R-:W-:Y:S02]  /*2a10*/  UISETP.GE.AND UP0, UPT, UR4, UR7, UPT ;  /* 0x000000070400728c */ /* 0x000fe4000bf06270 */
[----:B------:R-:W-:Y:S02]  /*2a20*/  UIMAD.WIDE.U32 UR12, UR4, UR8, URZ ;  /* 0x00000008040c72a5 */ /* 0x000fe4000f8e00ff */
[----:B------:R-:W-:-:S02]  /*2a30*/  UISETP.GE.OR UP0, UPT, UR5, UR10, UP0 ;  /* 0x0000000a0500728c */ /* 0x000fc40008706670 */
        /* <DEDUP_REMOVED lines=19> */
.L_x_44:
[----:B------:R-:W2:Y:S02]  /*2b70*/  LDCU UR4, c[0x0][0xb30] ;  /* 0x00016600ff0477ac */ /* 0x000ea40008000800 */
[----:B--2---:R-:W-:-:S09]  /*2b80*/  UISETP.NE.AND UP0, UPT, UR4, 0x1, UPT ;  /* 0x000000010400788c */ /* 0x004fd2000bf05270 */
[----:B------:R-:W-:Y:S05]  /*2b90*/  BRA.U UP0, `(.L_x_45) ;  /* 0x0000000100447547 */ /* 0x000fea000b800000 */
[----:B------:R-:W2:Y:S01]  /*2ba0*/  LDCU.128 UR8, c[0x0][0xb10] ;  /* 0x00016200ff0877ac */ /* 0x000ea20008000c00 */
[----:B------:R-:W4:Y:S01]  /*2bb0*/  LDCU UR12, c[0x0][0xb0c] ;  /* 0x00016180ff0c77ac */ /* 0x000f220008000800 */
[----:B------:R-:W1:Y:S01]  /*2bc0*/  LDCU UR13, c[0x0][0xb20] ;  /* 0x00016400ff0d77ac */ /* 0x000e620008000800 */
[----:B--2---:R-:W-:Y:S02]  /*2bd0*/  UIMAD.WIDE.U32 UR6, UR48, UR8, URZ ;  /* 0x00000008300672a5 */ /* 0x004fe4000f8e00ff */
[----:B------:R-:W-:Y:S02]  /*2be0*/  UIMAD.WIDE.U32 UR4, UR43, UR11, URZ ;  /* 0x0000000b2b0472a5 */ /* 0x000fe4000f8e00ff */
[----:B----4-:R-:W-:Y:S02]  /*2bf0*/  UISETP.NE.AND UP2, UPT, UR12, 0x1, UPT ;  /* 0x000000010c00788c */ /* 0x010fe4000bf45270 */
[----:B------:R-:W-:Y:S01]  /*2c00*/  UISETP.NE.AND UP0, UPT, UR10, 0x1, UPT ;  /* 0x000000010a00788c */ /* 0x000fe2000bf05270 */
[----:B------:R-:W-:-:S02]  /*2c10*/  UMOV UR6, UR7 ;  /* 0x0000000700067c82 */ /* 0x000fc40008000000 */
[----:B------:R-:W-:Y:S01]  /*2c20*/  UMOV UR4, UR5 ;  /* 0x0000000500047c82 */ /* 0x000fe20008000000 */
[----:B------:R-:W-:Y:S02]  /*2c30*/  USHF.R.U32.HI UR9, URZ, UR9, UR6 ;  /* 0x00000009ff097299 */ /* 0x000fe40008011606 */
[----:B-1----:R-:W-:Y:S02]  /*2c40*/  USHF.R.U32.HI UR4, URZ, UR13, UR4 ;  /* 0x0000000dff047299 */ /* 0x002fe40008011604 */
[----:B------:R-:W-:Y:S02]  /*2c50*/  USEL UR5, UR48, UR9, !UP2 ;  /* 0x0000000930057287 */ /* 0x000fe4000d000000 */
[----:B------:R-:W-:-:S04]  /*2c60*/  USEL UR4, UR43, UR4, !UP0 ;  /* 0x000000042b047287 */ /* 0x000fc8000c000000 */
[----:B------:R-:W-:Y:S02]  /*2c70*/  UIADD3 UR6, UPT, UPT, UR5, -UR4, URZ ;  /* 0x8000000405067290 */ /* 0x000fe4000fffe0ff */
[----:B------:R-:W-:Y:S02]  /*2c80*/  UIADD3 UR4, UPT, UPT, -UR5, UR4, URZ ;  /* 0x0000000405047290 */ /* 0x000fe4000fffe1ff */
[----:B------:R-:W-:Y:S02]  /*2c90*/  UIMAD UR43, UR6, UR10, UR43 ;  /* 0x0000000a062b72a4 */ /* 0x000fe4000f8e022b */
[----:B------:R-:W-:-:S12]  /*2ca0*/  UIMAD UR48, UR4, UR12, UR48 ;  /* 0x0000000c043072a4 */ /* 0x000fd8000f8e0230 */
.L_x_45:
[----:B------:R-:W-:Y:S01]  /*2cb0*/  VIADD R11, R11, 0x1 ;  /* 0x000000010b0b7836 */ /* 0x000fe20000000000 */
[----:B------:R-:W-:Y:S02]  /*2cc0*/  R2UR UR5, R70 ;  /* 0x00000000460572ca */ /* 0x000fe400000e0000 */
[----:B------:R-:W-:Y:S02]  /*2cd0*/  R2UR UR4, R69 ;  /* 0x00000000450472ca */ /* 0x000fe400000e0000 */
[C---:B------:R-:W-:Y:S02]  /*2ce0*/  ISETP.NE.AND P0, PT, R11.reuse, 0x2, PT ;  /* 0x000000020b00780c */ /* 0x040fe40003f05270 */
[----:B------:R-:W-:Y:S02]  /*2cf0*/  PLOP3.LUT P2, PT, PT, PT, PT, 0x80, 0x8 ;  /* 0x000000000008781c */ /* 0x000fe40003f4f070 */
[----:B------:R-:W-:Y:S02]  /*2d00*/  SEL R3, RZ, 0x1, P0 ;  /* 0x00000001ff037807 */ /* 0x000fe40000000000 */
[----:B------:R-:W-:-:S02]  /*2d10*/  SEL R11, R11, RZ, P0 ;  /* 0x000000ff0b0b7207 */ /* 0x000fc40000000000 */
[----:B------:R-:W-:Y:S01]  /*2d20*/  LOP3.LUT R10, R10, R3, RZ, 0x3c, !PT ;  /* 0x000000030a0a7212 */ /* 0x000fe200078e3cff */
[----:B------:R-:W-:Y:S02]  /*2d30*/  UIADD3 UR20, UPT, UPT, UR48, UR5, URZ ;  /* 0x0000000530147290 */ /* 0x000fe4000fffe0ff */
[----:B------:R-:W-:Y:S01]  /*2d40*/  UIADD3 UR26, UPT, UPT, UR43, UR4, URZ ;  /* 0x000000042b1a7290 */ /* 0x000fe2000fffe0ff */
[----:B------:R-:W-:Y:S11]  /*2d50*/  BRA.U UP1, `(.L_x_46) ;  /* 0xffffffed018c7547 */ /* 0x000ff6000b83ffff */
[----:B------:R-:W-:Y:S01]  /*2d60*/  UIADD3 UR21, UPT, UPT, UR21, 0x40, URZ ;  /* 0x0000004015157890 */ /* 0x000fe2000fffe0ff */
[----:B------:R-:W-:-:S03]  /*2d70*/  SHF.L.U32 R3, R12, 0x1f, RZ ;  /* 0x0000001f0c037819 */ /* 0x000fc600000006ff */
[----:B------:R-:W-:-:S09]  /*2d80*/  ULEA UR4, UR29, UR21, 0x3 ;  /* 0x000000151d047291 */ /* 0x000fd2000f8e18ff */
[----:B------:R-:W2:Y:S02]  /*2d90*/  SYNCS.PHASECHK.TRANS64.TRYWAIT P0, [UR4], R3 ;  /* 0x00000003ff0075a7 */ /* 0x000ea40008001104 */
[----:B--2---:R-:W-:Y:S05]  /*2da0*/  @!P0 BRA `(.L_x_47) ;  /* 0x0000005400708947 */ /* 0x004fea0003800000 */
.L_x_146:
[----:B------:R-:W-:-:S04]  /*2db0*/  UIADD3 UR4, UPT, UPT, UR29, 0x1, URZ ;  /* 0x000000011d047890 */ /* 0x000fc8000fffe0ff */
[----:B------:R-:W-:-:S04]  /*2dc0*/  UISETP.NE.AND UP0, UPT, UR4, 0x8, UPT ;  /* 0x000000080400788c */ /* 0x000fc8000bf05270 */
[----:B------:R-:W-:Y:S02]  /*2dd0*/  USEL UR6, URZ, 0x1, UP0 ;  /* 0x00000001ff067887 */ /* 0x000fe40008000000 */
[----:B------:R-:W-:-:S04]  /*2de0*/  USEL UR4, UR4, URZ, UP0 ;  /* 0x000000ff04047287 */ /* 0x000fc80008000000 */
[----:B------:R-:W-:Y:S01]  /*2df0*/  ULEA UR5, UR4, UR21, 0x3 ;  /* 0x0000001504057291 */ /* 0x000fe2000f8e18ff */
[----:B------:R-:W-:-:S04]  /*2e00*/  LOP3.LUT R2, R12, UR6, RZ, 0x3c, !PT ;  /* 0x000000060c027c12 */ /* 0x000fc8000f8e3cff */
[----:B-1----:R-:W-:-:S04]  /*2e10*/  SHF.L.U32 R3, R2, 0x1f, RZ ;  /* 0x0000001f02037819 */ /* 0x002fc800000006ff */
[----:B------:R-:W1:Y:S02]  /*2e20*/  SYNCS.PHASECHK.TRANS64.TRYWAIT P0, [UR5], R3 ;  /* 0x00000003ff0075a7 */ /* 0x000e640008001105 */
[----:B-1----:R-:W-:Y:S05]  /*2e30*/  @!P0 BRA `(.L_x_48) ;  /* 0x0000005400648947 */ /* 0x002fea0003800000 */
.L_x_148:
        /* <DEDUP_REMOVED lines=9> */
.L_x_150:
        /* <DEDUP_REMOVED lines=9> */
.L_x_152:
        /* <DEDUP_REMOVED lines=9> */
.L_x_154:
        /* <DEDUP_REMOVED lines=9> */
.L_x_156:
        /* <DEDUP_REMOVED lines=9> */
.L_x_158:
[----:B------:R-:W-:-:S04]  /*3110*/  UIADD3 UR4, UPT, UPT, UR4, 0x1, URZ ;  /* 0x0000000104047890 */ /* 0x000fc8000fffe0ff */
[----:B------:R-:W-:-:S04]  /*3120*/  UISETP.NE.AND UP0, UPT, UR4, 0x8, UPT ;  /* 0x000000080400788c */ /* 0x000fc8000bf05270 */
[----:B------:R-:W-:Y:S02]  /*3130*/  USEL UR5, URZ, 0x1, UP0 ;  /* 0x00000001ff057887 */ /* 0x000fe40008000000 */
[----:B------:R-:W-:-:S04]  /*3140*/  USEL UR4, UR4, URZ, UP0 ;  /* 0x000000ff04047287 */ /* 0x000fc80008000000 */
[----:B------:R-:W-:Y:S01]  /*3150*/  ULEA UR4, UR4, UR21, 0x3 ;  /* 0x0000001504047291 */ /* 0x000fe2000f8e18ff */
[----:B-1----:R-:W-:-:S04]  /*3160*/  LOP3.LUT R3, R2, UR5, RZ, 0x3c, !PT ;  /* 0x0000000502037c12 */ /* 0x002fc8000f8e3cff */
[----:B------:R-:W-:Y:S01]  /*3170*/  SHF.L.U32 R3, R3, 0x1f, RZ ;  /* 0x0000001f03037819 */ /* 0x000fe200000006ff */
[----:B------:R-:W-:-:S07]  /*3180*/  IMAD.U32 R0, RZ, RZ, UR4 ;  /* 0x00000004ff007e24 */ /* 0x000fce000f8e00ff */
.L_x_54:
[----:B-1----:R1:W2:Y:S02]  /*3190*/  SYNCS.PHASECHK.TRANS64.TRYWAIT P0, [R0+URZ], R3 ;  /* 0x00000003000075a7 */ /* 0x0022a400080011ff */
[----:B--2---:R-:W-:Y:S05]  /*31a0*/  @!P0 NANOSLEEP.SYNCS 0x989680 ;  /* 0x009896800000895d */ /* 0x004fea0003900000 */
[----:B------:R-:W2:Y:S02]  /*31b0*/  @!P0 SYNCS.PHASECHK.TRANS64 P0, [R0+URZ], R3 ;  /* 0x00000003000085a7 */ /* 0x000ea400080010ff */
[----:B--2---:R-:W-:Y:S05]  /*31c0*/  @P0 EXIT ;  /* 0x000000000000094d */ /* 0x004fea0003800000 */
[----:B------:R-:W-:Y:S05]  /*31d0*/  BRA `(.L_x_54) ;  /* 0xfffffffc00ec7947 */ /* 0x000fea000383ffff */
.L_x_22:
[----:B------:R-:W-:-:S04]  /*31e0*/  UISETP.NE.AND UP0, UPT, UR53, URZ, UPT ;  /* 0x000000ff3500728c */ /* 0x000fc8000bf05270 */
[----:B------:R-:W-:-:S09]  /*31f0*/  UISETP.NE.OR UP0, UPT, UR22, 0x1, UP0 ;  /* 0x000000011600788c */ /* 0x000fd20008705670 */
[----:B------:R-:W-:Y:S05]  /*3200*/  BRA.U UP0, `(.L_x_55) ;  /* 0x0000000500487547 */ /* 0x000fea000b800000 */
[----:B------:R-:W-:Y:S01]  /*3210*/  ISETP.GE.U32.AND P2, PT, R0, 0x8, PT ;  /* 0x000000080000780c */ /* 0x000fe20003f46070 */
[----:B------:R-:W-:Y:S01]  /*3220*/  IMAD.MOV.U32 R12, RZ, RZ, 0x1 ;  /* 0x00000001ff0c7424 */ /* 0x000fe200078e00ff */
[----:B------:R-:W-:Y:S02]  /*3230*/  CS2R R10, SRZ ;  /* 0x00000000000a7805 */ /* 0x000fe4000001ff00 */
[----:B------:R-:W-:Y:S01]  /*3240*/  CS2R R8, SRZ ;  /* 0x0000000000087805 */ /* 0x000fe2000001ff00 */
[----:B------:R-:W-:Y:S01]  /*3250*/  UMOV UR6, 0x400 ;  /* 0x0000040000067882 */ /* 0x000fe20000000000 */
[----:B------:R-:W-:Y:S01]  /*3260*/  UMOV UR5, URZ ;  /* 0x000000ff00057c82 */ /* 0x000fe20008000000 */
[----:B------:R-:W-:-:S12]  /*3270*/  ULEA UR6, UR53, UR6, 0x18 ;  /* 0x0000000635067291 */ /* 0x000fd8000f8ec0ff */
.L_x_59:
[----:B------:R-:W-:Y:S02]  /*3280*/  LEA R2, R8, UR6, 0x3 ;  /* 0x0000000608027c11 */ /* 0x000fe4000f8e18ff */
[----:B------:R-:W-:-:S03]  /*3290*/  SHF.L.U32 R5, R9, 0x1f, RZ ;  /* 0x0000001f09057819 */ /* 0x000fc600000006ff */
[----:B------:R-:W-:Y:S01]  /*32a0*/  VIADD R4, R2, 0x130 ;  /* 0x0000013002047836 */ /* 0x000fe20000000000 */
[----:B------:R-:W2:Y:S02]  /*32b0*/  SYNCS.PHASECHK.TRANS64.TRYWAIT P0, [R2+URZ+0x120], R5 ;  /* 0x00012005020075a7 */ /* 0x000ea400080011ff */
[----:B--2---:R-:W-:Y:S05]  /*32c0*/  @!P0 BRA `(.L_x_56) ;  /* 0x0000005000d08947 */ /* 0x004fea0003800000 */
.L_x_159:
[----:B------:R-:W-:Y:S01]  /*32d0*/  ULEA UR4, UR5, UR6, 0x3 ;  /* 0x0000000605047291 */ /* 0x000fe2000f8e18ff */
[----:B------:R-:W-:Y:S02]  /*32e0*/  PRMT R4, RZ, 0x654, R4 ;  /* 0x00000654ff047816 */ /* 0x000fe40000000004 */
[----:B--2---:R-:W-:Y:S01]  /*32f0*/  SHF.L.U32 R5, R12, 0x1f, RZ ;  /* 0x0000001f0c057819 */ /* 0x004fe200000006ff */
[----:B------:R-:W-:Y:S01]  /*3300*/  UIADD3 UR7, UPT, UPT, UR4, 0xc0, URZ ;  /* 0x000000c004077890 */ /* 0x000fe2000fffe0ff */
[----:B------:R2:W-:Y:S05]  /*3310*/  SYNCS.ARRIVE.TRANS64.RED.A1T0 RZ, [R4+URZ], RZ ;  /* 0x000000ff04ff79a7 */ /* 0x0005ea00081004ff */
[----:B------:R-:W-:Y:S01]  /*3320*/  IMAD.U32 R7, RZ, RZ, UR7 ;  /* 0x00000007ff077e24 */ /* 0x000fe2000f8e00ff */
[----:B------:R-:W3:Y:S04]  /*3330*/  SYNCS.PHASECHK.TRANS64.TRYWAIT P0, [UR4+0xd0], R5 ;  /* 0x0000d005ff0075a7 */ /* 0x000ee80008001104 */
[----:B------:R-:W-:Y:S01]  /*3340*/  PRMT R6, R0, 0x654, R7 ;  /* 0x0000065400067816 */ /* 0x000fe20000000007 */
[----:B--2---:R-:W-:Y:S01]  /*3350*/  @!P2 IMAD.MOV.U32 R4, RZ, RZ, 0x10 ;  /* 0x00000010ff04a424 */ /* 0x004fe200078e00ff */
[----:B---3--:R-:W-:Y:S06]  /*3360*/  @!P0 BRA `(.L_x_57) ;  /* 0x0000005000bc8947 */ /* 0x008fec0003800000 */
.L_x_161:
[----:B------:R-:W-:Y:S01]  /*3370*/  ULEA UR8, UR5, UR6, 0x4 ;  /* 0x0000000605087291 */ /* 0x000fe2000f8e20ff */
[----:B------:R-:W-:Y:S01]  /*3380*/  SEL R3, R6, R3, !P2 ;  /* 0x0000000306037207 */ /* 0x000fe20005000000 */
[----:B------:R-:W-:Y:S01]  /*3390*/  UIADD3 UR9, UPT, UPT, UR4, 0xc0, URZ ;  /* 0x000000c004097890 */ /* 0x000fe2000fffe0ff */
[----:B--2---:R-:W-:Y:S01]  /*33a0*/  LEA R2, R11, UR6, 0x3 ;  /* 0x000000060b027c11 */ /* 0x004fe2000f8e18ff */
[----:B------:R-:W-:Y:S01]  /*33b0*/  UIADD3 UR8, UPT, UPT, UR8, 0x150, URZ ;  /* 0x0000015008087890 */ /* 0x000fe2000fffe0ff */
[----:B------:R-:W-:Y:S01]  /*33c0*/  SHF.L.U32 R5, R10, 0x1f, RZ ;  /* 0x0000001f0a057819 */ /* 0x000fe200000006ff */
[----:B------:R2:W-:Y:S01]  /*33d0*/  @!P2 SYNCS.ARRIVE.TRANS64.RED RZ, [R3+URZ], R4 ;  /* 0x0000000403ffa9a7 */ /* 0x0005e200080004ff */
[----:B------:R-:W-:Y:S01]  /*33e0*/  UIADD3 UR4, UPT, UPT, UR5, 0x1, URZ ;  /* 0x0000000105047890 */ /* 0x000fe2000fffe0ff */
[----:B------:R-:W-:-:S03]  /*33f0*/  VIADD R8, R8, 0x1 ;  /* 0x0000000108087836 */ /* 0x000fc60000000000 */
[----:B------:R-:W-:Y:S02]  /*3400*/  UISETP.NE.AND UP0, UPT, UR4, 0x2, UPT ;  /* 0x000000020400788c */ /* 0x000fe4000bf05270 */
[----:B------:R-:W-:Y:S06]  /*3410*/  UGETNEXTWORKID.BROADCAST [UR8], [UR9] ;  /* 0x00000000080073ca */ /* 0x000fec0008000100 */
[----:B------:R-:W-:Y:S01]  /*3420*/  USEL UR7, URZ, 0x1, UP0 ;  /* 0x00000001ff077887 */ /* 0x000fe20008000000 */
[----:B------:R-:W-:Y:S01]  /*3430*/  ISETP.NE.AND P0, PT, R8, 0x2, PT ;  /* 0x000000020800780c */ /* 0x000fe20003f05270 */
[----:B------:R-:W-:Y:S01]  /*3440*/  USEL UR5, UR4, URZ, UP0 ;  /* 0x000000ff04057287 */ /* 0x000fe20008000000 */
[----:B------:R-:W3:Y:S03]  /*3450*/  SYNCS.PHASECHK.TRANS64.TRYWAIT P1, [R2+URZ+0xc0], R5 ;  /* 0x0000c005020075a7 */ /* 0x000ee600080211ff */
[----:B------:R-:W-:Y:S01]  /*3460*/  LOP3.LUT R12, R12, UR7, RZ, 0x3c, !PT ;  /* 0x000000070c0c7c12 */ /* 0x000fe2000f8e3cff */
[----:B--23--:R-:W-:Y:S07]  /*3470*/  @!P1 BRA `(.L_x_58) ;  /* 0x0000005000909947 */ /* 0x00cfee0003800000 */
.L_x_162:
[C---:B------:R-:W-:Y:S01]  /*3480*/  LEA R4, R11.reuse, UR6, 0x4 ;  /* 0x000000060b047c11 */ /* 0x040fe2000f8e20ff */
[----:B--2---:R-:W-:Y:S01]  /*3490*/  VIADD R2, R2, 0xd0 ;  /* 0x000000d002027836 */ /* 0x004fe20000000000 */
[----:B------:R-:W-:Y:S01]  /*34a0*/  SEL R8, R8, RZ, P0 ;  /* 0x000000ff08087207 */ /* 0x000fe20000000000 */
[----:B------:R-:W-:-:S03]  /*34b0*/  VIADD R11, R11, 0x1 ;  /* 0x000000010b0b7836 */ /* 0x000fc60000000000 */
[----:B------:R-:W2:Y:S01]  /*34c0*/  LDS.128 R4, [R4+0x150] ;  /* 0x0001500004047984 */ /* 0x000ea20000000c00 */
[----:B------:R-:W-:Y:S02]  /*34d0*/  PRMT R2, RZ, 0x654, R2 ;  /* 0x00000654ff027816 */ /* 0x000fe40000000002 */
[C---:B------:R-:W-:Y:S01]  /*34e0*/  ISETP.NE.AND P1, PT, R11.reuse, 0x2, PT ;  /* 0x000000020b00780c */ /* 0x040fe20003f25270 */
[----:B------:R-:W-:Y:S01]  /*34f0*/  @!PT LDS RZ, [RZ] ;  /* 0x00000000fffff984 */ /* 0x000fe20000000800 */
[----:B------:R-:W-:Y:S01]  /*3500*/  @!PT LDS RZ, [RZ] ;  /* 0x00000000fffff984 */ /* 0x000fe20000000800 */
[----:B------:R-:W-:Y:S01]  /*3510*/  @!PT LDS RZ, [RZ] ;  /* 0x00000000fffff984 */ /* 0x000fe20000000800 */
[----:B------:R-:W-:Y:S01]  /*3520*/  @!PT LDS RZ, [RZ] ;  /* 0x00000000fffff984 */ /* 0x000fe20000000800 */
[----:B------:R3:W-:Y:S06]  /*3530*/  MEMBAR.ALL.CTA ;  /* 0x0000000000007992 */ /* 0x0007ec0000008000 */
[----:B---3--:R-:W3:Y:S01]  /*3540*/  FENCE.VIEW.ASYNC.S ;  /* 0x00000000000073c6 */ /* 0x008ee20000000000 */
[----:B------:R-:W-:Y:S01]  /*3550*/  SEL R11, R11, RZ, P1 ;  /* 0x000000ff0b0b7207 */ /* 0x000fe20000800000 */
[----:B---3--:R3:W-:Y:S01]  /*3560*/  SYNCS.ARRIVE.TRANS64.RED.A1T0 RZ, [R2+URZ], RZ ;  /* 0x000000ff02ff79a7 */ /* 0x0087e200081004ff */
[----:B--2---:R-:W-:-:S02]  /*3570*/  LOP3.LUT P3, RZ, R6, 0x1, RZ, 0xc0, !PT ;  /* 0x0000000106ff7812 */ /* 0x004fc4000786c0ff */
[----:B------:R-:W-:-:S04]  /*3580*/  SEL R5, RZ, 0x1, P1 ;  /* 0x00000001ff057807 */ /* 0x000fc80000800000 */
[----:B------:R-:W-:Y:S02]  /*3590*/  LOP3.LUT R10, R10, R5, RZ, 0x3c, !PT ;  /* 0x000000050a0a7212 */ /* 0x000fe400078e3cff */
[----:B---3--:R-:W-:-:S04]  /*35a0*/  SEL R2, RZ, 0x1, P0 ;  /* 0x00000001ff027807 */ /* 0x008fc80000000000 */
[----:B------:R-:W-:Y:S01]  /*35b0*/  LOP3.LUT R9, R9, R2, RZ, 0x3c, !PT ;  /* 0x0000000209097212 */ /* 0x000fe200078e3cff */
[----:B------:R-:W-:Y:S06]  /*35c0*/  @P3 BRA `(.L_x_59) ;  /* 0xfffffffc002c3947 */ /* 0x000fec000383ffff */
[----:B------:R-:W-:Y:S01]  /*35d0*/  ULEA UR4, UR5, UR6, 0x3 ;  /* 0x0000000605047291 */ /* 0x000fe2000f8e18ff */
[----:B------:R-:W-:-:S08]  /*35e0*/  SHF.L.U32 R3, R12, 0x1f, RZ ;  /* 0x0000001f0c037819 */ /* 0x000fd000000006ff */
[----:B------:R-:W2:Y:S02]  /*35f0*/  SYNCS.PHASECHK.TRANS64 P0, [UR4+0xd0], R3 ;  /* 0x0000d003ff0075a7 */ /* 0x000ea40008001004 */
[----:B--2---:R-:W-:Y:S05]  /*3600*/  @P0 BRA `(.L_x_60) ;  /* 0x0000000000080947 */ /* 0x004fea0003800000 */
[----:B------:R-:W2:Y:S02]  /*3610*/  SYNCS.PHASECHK.TRANS64.TRYWAIT P0, [UR4+0xd0], R3 ;  /* 0x0000d003ff0075a7 */ /* 0x000ea40008001104 */
[----:B--2---:R-:W-:Y:S05]  /*3620*/  @!P0 BRA `(.L_x_61) ;  /* 0x0000005000388947 */ /* 0x004fea0003800000 */
.L_x_60:
[----:B------:R-:W-:-:S04]  /*3630*/  UIADD3 UR7, UPT, UPT, UR5, 0x1, URZ ;  /* 0x0000000105077890 */ /* 0x000fc8000fffe0ff */
[----:B------:R-:W-:-:S04]  /*3640*/  UISETP.NE.AND UP0, UPT, UR7, 0x2, UPT ;  /* 0x000000020700788c */ /* 0x000fc8000bf05270 */
[----:B------:R-:W-:Y:S02]  /*3650*/  USEL UR8, URZ, 0x1, UP0 ;  /* 0x00000001ff087887 */ /* 0x000fe40008000000 */
[----:B------:R-:W-:-:S04]  /*3660*/  USEL UR7, UR7, URZ, UP0 ;  /* 0x000000ff07077287 */ /* 0x000fc80008000000 */
[----:B------:R-:W-:Y:S01]  /*3670*/  ULEA UR7, UR7, UR6, 0x3 ;  /* 0x0000000607077291 */ /* 0x000fe2000f8e18ff */
[----:B--2---:R-:W-:-:S04]  /*3680*/  LOP3.LUT R3, R12, UR8, RZ, 0x3c, !PT ;  /* 0x000000080c037c12 */ /* 0x004fc8000f8e3cff */
[----:B------:R-:W-:-:S04]  /*3690*/  SHF.L.U32 R0, R3, 0x1f, RZ ;  /* 0x0000001f03007819 */ /* 0x000fc800000006ff */
[----:B------:R-:W2:Y:S02]  /*36a0*/  SYNCS.PHASECHK.TRANS64 P0, [UR7+0xd0], R0 ;  /* 0x0000d000ff0075a7 */ /* 0x000ea40008001007 */
[----:B-12---:R-:W-:Y:S05]  /*36b0*/  @P0 EXIT ;  /* 0x000000000000094d */ /* 0x006fea0003800000 */
[----:B------:R-:W-:Y:S02]  /*36c0*/  SHF.L.U32 R3, R3, 0x1f, RZ ;  /* 0x0000001f03037819 */ /* 0x000fe400000006ff */
[----:B------:R-:W-:-:S07]  /*36d0*/  MOV R0, UR7 ;  /* 0x0000000700007c02 */ /* 0x000fce0008000f00 */
.L_x_62:
[----:B-1----:R1:W2:Y:S02]  /*36e0*/  SYNCS.PHASECHK.TRANS64.TRYWAIT P0, [R0+URZ+0xd0], R3 ;  /* 0x0000d003000075a7 */ /* 0x0022a400080011ff */
[----:B--2---:R-:W-:Y:S05]  /*36f0*/  @!P0 NANOSLEEP.SYNCS 0x989680 ;  /* 0x009896800000895d */ /* 0x004fea0003900000 */
[----:B------:R-:W2:Y:S02]  /*3700*/  @!P0 SYNCS.PHASECHK.TRANS64 P0, [R0+URZ+0xd0], R3 ;  /* 0x0000d003000085a7 */ /* 0x000ea400080010ff */
[----:B--2---:R-:W-:Y:S05]  /*3710*/  @P0 EXIT ;  /* 0x000000000000094d */ /* 0x004fea0003800000 */
[----:B------:R-:W-:Y:S05]  /*3720*/  BRA `(.L_x_62) ;  /* 0xfffffffc00ec7947 */ /* 0x000fea000383ffff */
.L_x_55:
[----:B------:R-:W-:Y:S05]  /*3730*/  BRA.U UP6, `(.L_x_63) ;  /* 0x0000001506487547 */ /* 0x000fea000b800000 */
[----:B------:R-:W-:Y:S01]  /*3740*/  UMOV UR4, 0x40 ;  /* 0x0000004000047882 */ /* 0x000fe20000000000 */
[----:B------:R-:W-:Y:S01]  /*3750*/  NOP ;  /* 0x0000000000007918 */ /* 0x000fe20000000000 */
[----:B------:R-:W-:Y:S01]  /*3760*/  ULEA UR5, UR53, UR4, 0x18 ;  /* 0x0000000435057291 */ /* 0x000fe2000f8ec0ff */
[----:B------:R-:W-:Y:S02]  /*3770*/  UMOV UR6, 0x400 ;  /* 0x0000040000067882 */ /* 0x000fe40000000000 */
[----:B------:R-:W-:-:S06]  /*3780*/  ULEA UR6, UR53, UR6, 0x18 ;  /* 0x0000000635067291 */ /* 0x000fcc000f8ec0ff */
[----:B------:R-:W2:Y:S02]  /*3790*/  LDS.U8 R0, [UR5+0x1c] ;  /* 0x00001c05ff007984 */ /* 0x000ea40008000000 */
[----:B--2---:R-:W-:-:S13]  /*37a0*/  ISETP.NE.AND P0, PT, R0, RZ, PT ;  /* 0x000000ff0000720c */ /* 0x004fda0003f05270 */
[----:B------:R-:W-:Y:S05]  /*37b0*/  @P0 BRA `(.L_x_64) ;  /* 0x0000000400080947 */ /* 0x000fea0003800000 */
[----:B------:R-:W-:Y:S02]  /*37c0*/  UISETP.NE.U32.AND UP1, UPT, UR68, 0x1, UPT ;  /* 0x000000014400788c */ /* 0x000fe4000bf25070 */
[----:B------:R-:W-:-:S07]  /*37d0*/  UIADD3 UR7, UPT, UPT, UR5, 0x8, URZ ;  /* 0x0000000805077890 */ /* 0x000fce000fffe0ff */
[----:B------:R-:W-:Y:S05]  /*37e0*/  BRA.U !UP1, `(.L_x_65) ;  /* 0x00000001099c7547 */ /* 0x000fea000b800000 */
[----:B------:R-:W-:Y:S01]  /*37f0*/  ELECT P0, URZ, PT ;  /* 0x0000000000ff782f */ /* 0x000fe20003800000 */
[----:B------:R-:W-:-:S12]  /*3800*/  BSSY B0, `(.L_x_65) ;  /* 0x0000025000007945 */ /* 0x000fd80003800000 */
[----:B------:R-:W-:Y:S05]  /*3810*/  @!P0 BRA `(.L_x_66) ;  /* 0x00000000008c8947 */ /* 0x000fea0003800000 */
[----:B------:R-:W-:-:S05]  /*3820*/  UMOV UR4, 0x10 ;  /* 0x0000001000047882 */ /* 0x000fca0000000000 */
[----:B------:R-:W-:Y:S04]  /*3830*/  DEPBAR.LE SB2, 0x36 ;  /* 0x0000ad800000791a */ /* 0x000fe80000000000 */
[----:B------:R-:W2:Y:S02]  /*3840*/  UTCATOMSWS.2CTA.FIND_AND_SET.ALIGN UP0, UR4, UR4 ;  /* 0x00000004000475e3 */ /* 0x000ea40008200800 */
[----:B--2---:R-:W-:Y:S01]  /*3850*/  MOV R11, UR4 ;  /* 0x00000004000b7c02 */ /* 0x004fe20008000f00 */
[----:B------:R-:W-:Y:S06]  /*3860*/  BRA.U UP0, `(.L_x_67) ;  /* 0x0000000100187547 */ /* 0x000fec000b800000 */
.L_x_68:
[----:B------:R-:W-:Y:S05]  /*3870*/  NANOSLEEP 0x64 ;  /* 0x000000640000795d */ /* 0x000fea0003800000 */
[----:B------:R-:W-:-:S05]  /*3880*/  UMOV UR4, 0x10 ;  /* 0x0000001000047882 */ /* 0x000fca0000000000 */
[----:B------:R-:W-:Y:S04]  /*3890*/  DEPBAR.LE SB2, 0x36 ;  /* 0x0000ad800000791a */ /* 0x000fe80000000000 */
[----:B------:R-:W2:Y:S02]  /*38a0*/  UTCATOMSWS.2CTA.FIND_AND_SET.ALIGN UP0, UR4, UR4 ;  /* 0x00000004000475e3 */ /* 0x000ea40008200800 */
[----:B--2---:R-:W-:Y:S01]  /*38b0*/  MOV R11, UR4 ;  /* 0x00000004000b7c02 */ /* 0x004fe20008000f00 */
[----:B------:R-:W-:Y:S05]  /*38c0*/  BRA.U !UP0, `(.L_x_68) ;  /* 0xfffffffd08e87547 */ /* 0x000fea000b83ffff */
.L_x_67:
[----:B------:R-:W2:Y:S01]  /*38d0*/  LDS R7, [UR5+0x10] ;  /* 0x00001005ff077984 */ /* 0x000ea20008000800 */
[----:B------:R-:W-:Y:S01]  /*38e0*/  IMAD.U32 R5, RZ, RZ, UR6 ;  /* 0x00000006ff057e24 */ /* 0x000fe2000f8e00ff */
[----:B------:R-:W-:-:S03]  /*38f0*/  MOV R4, UR69 ;  /* 0x0000004500047c02 */ /* 0x000fc60008000f00 */
[----:B------:R-:W-:Y:S01]  /*3900*/  VIADD R5, R5, 0x170 ;  /* 0x0000017005057836 */ /* 0x000fe20000000000 */
[----:B--2---:R-:W-:-:S04]  /*3910*/  SHF.L.U32 R7, R7, 0x1f, RZ ;  /* 0x0000001f07077819 */ /* 0x004fc800000006ff */
[----:B------:R-:W2:Y:S02]  /*3920*/  SYNCS.PHASECHK.TRANS64.TRYWAIT P0, [UR5+0x8], R7 ;  /* 0x00000807ff0075a7 */ /* 0x000ea40008001105 */
[----:B--2---:R-:W-:Y:S05]  /*3930*/  @P0 BRA `(.L_x_69) ;  /* 0x0000000000080947 */ /* 0x004fea0003800000 */
[----:B------:R-:W2:Y:S02]  /*3940*/  SYNCS.PHASECHK.TRANS64.TRYWAIT P0, [UR5+0x8], R7 ;  /* 0x00000807ff0075a7 */ /* 0x000ea40008001105 */
[----:B--2---:R-:W-:Y:S05]  /*3950*/  @!P0 BRA `(.L_x_70) ;  /* 0x0000004c00848947 */ /* 0x004fea0003800000 */
.L_x_69:
[----:B--2---:R-:W-:Y:S01]  /*3960*/  HFMA2 R0, -RZ, RZ, 0, 5.9604644775390625e-08 ;  /* 0x00000001ff007431 */ /* 0x004fe200000001ff */
[----:B------:R-:W-:Y:S01]  /*3970*/  UPRMT UR4, UR69, 0x654, UR7 ;  /* 0x0000065445047896 */ /* 0x000fe20008000007 */
[----:B------:R-:W-:Y:S01]  /*3980*/  IMAD.MOV.U32 R8, RZ, RZ, 0xffff ;  /* 0x0000ffffff087424 */ /* 0x000fe200078e00ff */
[----:B------:R-:W-:Y:S01]  /*3990*/  PRMT R4, R4, 0x654, R5 ;  /* 0x0000065404047816 */ /* 0x000fe20000000005 */
[----:B------:R-:W-:Y:S02]  /*39a0*/  IMAD.MOV.U32 R6, RZ, RZ, 0x4 ;  /* 0x00000004ff067424 */ /* 0x000fe400078e00ff */
[----:B------:R-:W-:Y:S01]  /*39b0*/  IMAD.SHL.U32 R9, R11, 0x20, RZ ;  /* 0x000000200b097824 */ /* 0x000fe200078e00ff */
[----:B------:R-:W-:Y:S02]  /*39c0*/  MOV R5, UR4 ;  /* 0x0000000400057c02 */ /* 0x000fe40008000f00 */
[-C--:B------:R-:W-:Y:S01]  /*39d0*/  SHF.L.U32 R8, R8, R11.reuse, RZ ;  /* 0x0000000b08087219 */ /* 0x080fe200000006ff */
[----:B------:R2:W-:Y:S01]  /*39e0*/  SYNCS.ARRIVE.TRANS64.RED RZ, [UR4], R6 ;  /* 0x00000006ffff79a7 */ /* 0x0005e20008000404 */
[----:B------:R-:W-:Y:S01]  /*39f0*/  SHF.L.U32 R7, R0, R11, RZ ;  /* 0x0000000b00077219 */ /* 0x000fe200000006ff */
[----:B------:R2:W-:Y:S04]  /*3a00*/  STS [UR6+0x170], R9 ;  /* 0x00017009ff007988 */ /* 0x0005e80008000806 */
[----:B------:R2:W-:Y:S04]  /*3a10*/  STAS [R4.64], R11 ;  /* 0x0000000b04007dbd */ /* 0x0005e8000c0008ff */
[----:B------:R2:W-:Y:S04]  /*3a20*/  ATOMS.OR RZ, [UR5+0x14], R8 ;  /* 0x00001408ffff798c */ /* 0x0005e8000b000005 */
[----:B------:R2:W-:Y:S04]  /*3a30*/  ATOMS.OR RZ, [UR5+0x18], R7 ;  /* 0x00001807ffff798c */ /* 0x0005e8000b000005 */
[----:B------:R2:W-:Y:S02]  /*3a40*/  ATOMS.XOR RZ, [UR5+0x10], R0 ;  /* 0x00001000ffff798c */ /* 0x0005e4000b800005 */
.L_x_66:
[----:B-1----:R-:W-:Y:S05]  /*3a50*/  BSYNC B0 ;  /* 0x0000000000007941 */ /* 0x002fea0003800000 */
.L_x_65:
[----:B------:R-:W-:Y:S05]  /*3a60*/  BRA.U UP1, `(.L_x_71) ;  /* 0x00000001016c7547 */ /* 0x000fea000b800000 */
[----:B------:R-:W-:-:S03]  /*3a70*/  UMOV UR4, 0xffffffff ;  /* 0xffffffff00047882 */ /* 0x000fc60000000000 */
[----:B------:R-:W-:Y:S05]  /*3a80*/  BRA.DIV UR4, `(.L_x_72) ;  /* 0x0000004e04507947 */ /* 0x000fea000b800000 */
[----:B------:R-:W-:-:S13]  /*3a90*/  ELECT P0, URZ, PT ;  /* 0x0000000000ff782f */ /* 0x000fda0003800000 */
.L_x_166:
[----:B------:R-:W-:Y:S05]  /*3aa0*/  @!P0 BRA `(.L_x_71) ;  /* 0x00000000005c8947 */ /* 0x000fea0003800000 */
[----:B--2---:R-:W2:Y:S02]  /*3ab0*/  LDS R5, [UR5+0x10] ;  /* 0x00001005ff057984 */ /* 0x004ea40008000800 */
[----:B--2---:R-:W-:-:S04]  /*3ac0*/  SHF.L.U32 R5, R5, 0x1f, RZ ;  /* 0x0000001f05057819 */ /* 0x004fc800000006ff */
[----:B------:R-:W2:Y:S02]  /*3ad0*/  SYNCS.PHASECHK.TRANS64.TRYWAIT P0, [UR5+0x8], R5 ;  /* 0x00000805ff0075a7 */ /* 0x000ea40008001105 */
[----:B--2---:R-:W-:Y:S05]  /*3ae0*/  @P0 BRA `(.L_x_73) ;  /* 0x0000000000080947 */ /* 0x004fea0003800000 */
[----:B------:R-:W2:Y:S02]  /*3af0*/  SYNCS.PHASECHK.TRANS64.TRYWAIT P0, [UR5+0x8], R5 ;  /* 0x00000805ff0075a7 */ /* 0x000ea40008001105 */
[----:B--2---:R-:W-:Y:S05]  /*3b00*/  @!P0 BRA `(.L_x_74) ;  /* 0x0000004c00548947 */ /* 0x004fea0003800000 */
.L_x_73:
[----:B------:R-:W3:Y:S01]  /*3b10*/  LDS R7, [UR6+0x170] ;  /* 0x00017006ff077984 */ /* 0x000ee20008000800 */
[----:B--2---:R-:W-:Y:S02]  /*3b20*/  HFMA2 R0, -RZ, RZ, 0, 5.9604644775390625e-08 ;  /* 0x00000001ff007431 */ /* 0x004fe400000001ff */
[----:B------:R-:W-:Y:S01]  /*3b30*/  IMAD.MOV.U32 R4, RZ, RZ, 0xffff ;  /* 0x0000ffffff047424 */ /* 0x000fe200078e00ff */
[----:B------:R-:W-:Y:S01]  /*3b40*/  UPRMT UR4, UR69, 0x654, UR7 ;  /* 0x0000065445047896 */ /* 0x000fe20008000007 */
[----:B---3--:R-:W-:-:S03]  /*3b50*/  IMAD.SHL.U32 R5, R7, 0x20, RZ ;  /* 0x0000002007057824 */ /* 0x008fc600078e00ff */
[-C--:B------:R-:W-:Y:S02]  /*3b60*/  SHF.L.U32 R4, R4, R7.reuse, RZ ;  /* 0x0000000704047219 */ /* 0x080fe400000006ff */
[----:B------:R-:W-:Y:S01]  /*3b70*/  SHF.L.U32 R7, R0, R7, RZ ;  /* 0x0000000700077219 */ /* 0x000fe200000006ff */
[----:B------:R3:W-:Y:S04]  /*3b80*/  STS [UR6+0x170], R5 ;  /* 0x00017005ff007988 */ /* 0x0007e80008000806 */
[----:B------:R3:W-:Y:S04]  /*3b90*/  ATOMS.OR RZ, [UR5+0x14], R4 ;  /* 0x00001404ffff798c */ /* 0x0007e8000b000005 */
[----:B------:R3:W-:Y:S01]  /*3ba0*/  ATOMS.OR RZ, [UR5+0x18], R7 ;  /* 0x00001807ffff798c */ /* 0x0007e2000b000005 */
[----:B------:R-:W-:Y:S03]  /*3bb0*/  SYNCS.ARRIVE.TRANS64.RED.A1T0 RZ, [UR4], RZ ;  /* 0x000000ffffff79a7 */ /* 0x000fe60008100404 */
[----:B------:R3:W-:Y:S01]  /*3bc0*/  ATOMS.XOR RZ, [UR5+0x10], R0 ;  /* 0x00001000ffff798c */ /* 0x0007e2000b800005 */
[----:B------:R-:W-:Y:S05]  /*3bd0*/  BRA `(.L_x_71) ;  /* 0x0000000000107947 */ /* 0x000fea0003800000 */
.L_x_64:
[----:B------:R-:W-:Y:S02]  /*3be0*/  MOV R0, 0xffffffff ;  /* 0xffffffff00007802 */ /* 0x000fe40000000f00 */
[----:B------:R-:W-:-:S03]  /*3bf0*/  MOV R4, 0x3c20 ;  /* 0x00003c2000047802 */ /* 0x000fc60000000f00 */
[----:B------:R2:W-:Y:S04]  /*3c00*/  STS [UR6+0x170], R0 ;  /* 0x00017000ff007988 */ /* 0x0005e80008000806 */
[----:B-12--5:R-:W-:Y:S05]  /*3c10*/  CALL.REL.NOINC `($__internal_1_$__cuda_sm10x_tcgen05_guardrail_trap_phase_invalid_during_alloc) ;  /* 0x0000005000b47944 */ /* 0x026fea0003c00000 */
.L_x_71:
[----:B------:R-:W-:Y:S05]  /*3c20*/  WARPSYNC.ALL ;  /* 0x0000000000007948 */ /* 0x000fea0003800000 */
[----:B------:R-:W4:Y:S01]  /*3c30*/  S2UR UR4, SR_CgaCtaId ;  /* 0x00000000000479c3 */ /* 0x000f220000008800 */
[----:B------:R-:W-:Y:S01]  /*3c40*/  UMOV UR41, 0x400 ;  /* 0x0000040000297882 */ /* 0x000fe20000000000 */
[----:B------:R-:W-:-:S06]  /*3c50*/  NOP ;  /* 0x0000000000007918 */ /* 0x000fcc0000000000 */
[----:B------:R-:W-:Y:S06]  /*3c60*/  BAR.ARV 0x6, 0xa0 ;  /* 0x0182800000007b1d */ /* 0x000fec0000002000 */
[----:B------:R-:W1:Y:S01]  /*3c70*/  LDCU UR6, c[0x0][0x38c] ;  /* 0x00007180ff0677ac */ /* 0x000e620008000800 */
[----:B------:R-:W-:Y:S01]  /*3c80*/  LOP3.LUT R3, R3, 0xffff, RZ, 0xc0, !PT ;  /* 0x0000ffff03037812 */ /* 0x000fe200078ec0ff */
[----:B--2---:R-:W-:Y:S01]  /*3c90*/  IMAD.MOV.U32 R9, RZ, RZ, 0x1 ;  /* 0x00000001ff097424 */ /* 0x004fe200078e00ff */
[----:B------:R-:W-:Y:S01]  /*3ca0*/  LOP3.LUT R2, R2, 0xffff, RZ, 0xc0, !PT ;  /* 0x0000ffff02027812 */ /* 0x000fe200078ec0ff */
[----:B------:R-:W-:Y:S01]  /*3cb0*/  IMAD.MOV.U32 R8, RZ, RZ, RZ ;  /* 0x000000ffff087224 */ /* 0x000fe200078e00ff */
[----:B------:R-:W-:Y:S01]  /*3cc0*/  R2UR UR43, R3 ;  /* 0x00000000032b72ca */ /* 0x000fe200000e0000 */
[----:B------:R-:W-:Y:S01]  /*3cd0*/  UMOV UR47, URZ ;  /* 0x000000ff002f7c82 */ /* 0x000fe20008000000 */
[----:B------:R-:W-:-:S02]  /*3ce0*/  R2UR UR65, R2 ;  /* 0x00000000024172ca */ /* 0x000fc400000e0000 */
[----:B------:R-:W-:Y:S01]  /*3cf0*/  CS2R R2, SRZ ;  /* 0x0000000000027805 */ /* 0x000fe2000001ff00 */
[----:B------:R-:W-:Y:S01]  /*3d00*/  UMOV UR38, URZ ;  /* 0x000000ff00267c82 */ /* 0x000fe20008000000 */
[----:B----4-:R-:W-:Y:S01]  /*3d10*/  ULEA UR41, UR4, UR41, 0x18 ;  /* 0x0000002904297291 */ /* 0x010fe2000f8ec0ff */
[----:B------:R-:W-:Y:S01]  /*3d20*/  UMOV UR37, URZ ;  /* 0x000000ff00257c82 */ /* 0x000fe20008000000 */
[----:B------:R-:W-:Y:S02]  /*3d30*/  UISETP.NE.AND UP3, UPT, UR68, URZ, UPT ;  /* 0x000000ff4400728c */ /* 0x000fe4000bf65270 */
[----:B------:R-:W-:Y:S02]  /*3d40*/  UIADD3 UR5, UPT, UPT, UR41, 0x6400, URZ ;  /* 0x0000640029057890 */ /* 0x000fe4000fffe0ff */
[----:B------:R-:W-:-:S03]  /*3d50*/  UIADD3 UR4, UPT, UPT, UR41, 0x26400, URZ ;  /* 0x0002640029047890 */ /* 0x000fc6000fffe0ff */
[----:B---3--:R-:W2:Y:S01]  /*3d60*/  LDS R0, [UR41+0x170] ;  /* 0x00017029ff007984 */ /* 0x008ea20008000800 */
[----:B-1----:R-:W-:Y:S02]  /*3d70*/  UIADD3 UR6, UPT, UPT, UR6, 0x3f, URZ ;  /* 0x0000003f06067890 */ /* 0x002fe4000fffe0ff */
[----:B------:R-:W-:Y:S02]  /*3d80*/  USHF.R.U32.HI UR5, URZ, 0x4, UR5 ;  /* 0x00000004ff057899 */ /* 0x000fe40008011605 */
[----:B------:R-:W-:Y:S02]  /*3d90*/  USHF.R.S32.HI UR64, URZ, 0x1f, UR6 ;  /* 0x0000001fff407899 */ /* 0x000fe40008011406 */
[----:B------:R-:W-:Y:S02]  /*3da0*/  USHF.R.U32.HI UR4, URZ, 0x4, UR4 ;  /* 0x00000004ff047899 */ /* 0x000fe40008011604 */
[----:B------:R-:W-:Y:S02]  /*3db0*/  ULEA.HI UR64, UR64, UR6, URZ, 0x6 ;  /* 0x0000000640407291 */ /* 0x000fe4000f8f30ff */
[----:B------:R-:W-:-:S02]  /*3dc0*/  ULOP3.LUT UR5, UR5, 0x3fff, URZ, 0xc0, !UPT ;  /* 0x00003fff05057892 */ /* 0x000fc4000f8ec0ff */
[----:B------:R-:W-:Y:S02]  /*3dd0*/  USHF.R.S32.HI UR64, URZ, 0x6, UR64 ;  /* 0x00000006ff407899 */ /* 0x000fe40008011440 */
[----:B------:R-:W-:Y:S02]  /*3de0*/  ULOP3.LUT UR45, UR4, 0x3fff, URZ, 0xc0, !UPT ;  /* 0x00003fff042d7892 */ /* 0x000fe4000f8ec0ff */
[----:B------:R-:W-:Y:S01]  /*3df0*/  UISETP.LT.AND UP0, UPT, UR64, 0x1, UPT ;  /* 0x000000014000788c */ /* 0x000fe2000bf01270 */
[----:B------:R-:W-:Y:S01]  /*3e00*/  UMOV UR62, 0x0 ;  /* 0x00000000003e7882 */ /* 0x000fe20000000000 */
        /* <DEDUP_REMOVED lines=9> */
[----:B------:R-:W-:-:S02]  /*3ea0*/  ULOP3.LUT UR44, UR5, 0x10000, URZ, 0xfc, !UPT ;  /* 0x00010000052c7892 */ /* 0x000fc4000f8efcff */
[----:B------:R-:W-:Y:S02]  /*3eb0*/  ULOP3.LUT UR45, UR45, 0x10000, URZ, 0xfc, !UPT ;  /* 0x000100002d2d7892 */ /* 0x000fe4000f8efcff */
[----:B------:R-:W-:Y:S01]  /*3ec0*/  USEL UR66, UR64, 0x1, !UP0 ;  /* 0x0000000140427887 */ /* 0x000fe2000c000000 */
[----:B------:R-:W-:Y:S01]  /*3ed0*/  UMOV UR52, 0x0 ;  /* 0x0000000000347882 */ /* 0x000fe20000000000 */
[----:B------:R-:W-:Y:S01]  /*3ee0*/  UMOV UR53, 0x8100910 ;  /* 0x0810091000357882 */ /* 0x000fe20000000000 */
[----:B------:R-:W-:Y:S01]  /*3ef0*/  UMOV UR50, 0x0 ;  /* 0x0000000000327882 */ /* 0x000fe20000000000 */
[----:B------:R-:W-:Y:S01]  /*3f00*/  UMOV UR51, 0x8100910 ;  /* 0x0810091000337882 */ /* 0x000fe20000000000 */
[----:B------:R-:W-:Y:S01]  /*3f10*/  UMOV UR48, 0x0 ;  /* 0x0000000000307882 */ /* 0x000fe20000000000 */
[----:B--2---:R-:W-:Y:S01]  /*3f20*/  R2UR UR67, R0 ;  /* 0x00000000004372ca */ /* 0x004fe200000e0000 */
[----:B------:R-:W-:-:S14]  /*3f30*/  UMOV UR49, 0x8100910 ;  /* 0x0810091000317882 */ /* 0x000fdc0000000000 */
.L_x_82:
[C---:B------:R-:W-:Y:S02]  /*3f40*/  LEA R0, R8.reuse, UR41, 0x3 ;  /* 0x0000002908007c11 */ /* 0x040fe4000f8e18ff */
[----:B------:R-:W-:Y:S02]  /*3f50*/  SHF.L.U32 R5, R3, 0x1f, RZ ;  /* 0x0000001f03057819 */ /* 0x000fe400000006ff */
[----:B------:R-:W-:Y:S02]  /*3f60*/  LEA R4, R8, UR41, 0x4 ;  /* 0x0000002908047c11 */ /* 0x000fe4000f8e20ff */
[----:B------:R-:W1:Y:S02]  /*3f70*/  SYNCS.PHASECHK.TRANS64.TRYWAIT P0, [R0+URZ+0xc0], R5 ;  /* 0x0000c005000075a7 */ /* 0x000e6400080011ff */
[----:B-1-3--:R-:W-:Y:S05]  /*3f80*/  @!P0 BRA `(.L_x_75) ;  /* 0x00000048004c8947 */ /* 0x00afea0003800000 */
.L_x_167:
[----:B-1----:R-:W1:Y:S01]  /*3f90*/  LDS.128 R4, [R4+0x150] ;  /* 0x0001500004047984 */ /* 0x002e620000000c00 */
[----:B------:R-:W-:Y:S02]  /*3fa0*/  VIADD R0, R0, 0xd0 ;  /* 0x000000d000007836 */ /* 0x000fe40000000000 */
[----:B------:R-:W-:Y:S01]  /*3fb0*/  VIADD R8, R8, 0x1 ;  /* 0x0000000108087836 */ /* 0x000fe20000000000 */
[----:B------:R-:W-:Y:S01]  /*3fc0*/  @!PT LDS RZ, [RZ] ;  /* 0x00000000fffff984 */ /* 0x000fe20000000800 */
[----:B------:R-:W-:Y:S01]  /*3fd0*/  @!PT LDS RZ, [RZ] ;  /* 0x00000000fffff984 */ /* 0x000fe20000000800 */
[----:B------:R-:W-:Y:S01]  /*3fe0*/  @!PT LDS RZ, [RZ] ;  /* 0x00000000fffff984 */ /* 0x000fe20000000800 */
[----:B------:R-:W-:Y:S01]  /*3ff0*/  @!PT LDS RZ, [RZ] ;  /* 0x00000000fffff984 */ /* 0x000fe20000000800 */
[----:B------:R2:W-:Y:S06]  /*4000*/  MEMBAR.ALL.CTA ;  /* 0x0000000000007992 */ /* 0x0005ec0000008000 */
[----:B--2---:R-:W2:Y:S01]  /*4010*/  FENCE.VIEW.ASYNC.S ;  /* 0x00000000000073c6 */ /* 0x004ea20000000000 */
[----:B------:R-:W-:-:S04]  /*4020*/  PRMT R0, RZ, 0x654, R0 ;  /* 0x00000654ff007816 */ /* 0x000fc80000000000 */
[----:B--2---:R2:W-:Y:S01]  /*4030*/  SYNCS.ARRIVE.TRANS64.RED.A1T0 RZ, [R0+URZ], RZ ;  /* 0x000000ff00ff79a7 */ /* 0x0045e200081004ff */
[----:B-1----:R-:W-:Y:S01]  /*4040*/  LOP3.LUT P1, RZ, R6, 0x1, RZ, 0xc0, !PT ;  /* 0x0000000106ff7812 */ /* 0x002fe2000782c0ff */
[----:B--2---:R-:W-:-:S12]  /*4050*/  BRA.U UP3, `(.L_x_76) ;  /* 0x0000000503587547 */ /* 0x004fd8000b800000 */
[----:B------:R-:W1:Y:S01]  /*4060*/  LDCU UR4, c[0x0][0x38c] ;  /* 0x00007180ff0477ac */ /* 0x000e620008000800 */
[----:B------:R-:W-:Y:S02]  /*4070*/  PLOP3.LUT P2, PT, PT, PT, PT, 0x80, 0x8 ;  /* 0x000000000008781c */ /* 0x000fe40003f4f070 */
[----:B------:R-:W-:Y:S01]  /*4080*/  SHF.L.U32 R5, R9, 0x1f, RZ ;  /* 0x0000001f09057819 */ /* 0x000fe200000006ff */
[----:B------:R-:W-:Y:S02]  /*4090*/  ULEA UR46, UR47, UR41, 0x3 ;  /* 0x000000292f2e7291 */ /* 0x000fe4000f8e18ff */
[----:B------:R-:W-:Y:S02]  /*40a0*/  ULEA UR36, UR47, UR67, 0x5 ;  /* 0x000000432f247291 */ /* 0x000fe4000f8e28ff */
[----:B-1----:R-:W-:-:S06]  /*40b0*/  UISETP.GE.AND UP0, UPT, UR4, 0x1, UPT ;  /* 0x000000010400788c */ /* 0x002fcc000bf06270 */
[----:B------:R-:W-:-:S05]  /*40c0*/  PLOP3.LUT P0, PT, PT, PT, UP0, 0x80, 0x8 ;  /* 0x000000000008781c */ /* 0x000fca0003f0f008 */
[----:B------:R-:W-:-:S08]  /*40d0*/  @UP0 ULEA UR4, UR38, UR41, 0x3 ;  /* 0x0000002926040291 */ /* 0x000fd0000f8e18ff */
[----:B------:R-:W-:-:S04]  /*40e0*/  @P0 SHF.L.U32 R0, R2, 0x1f, RZ ;  /* 0x0000001f02000819 */ /* 0x000fc800000006ff */
[----:B------:R1:W2:Y:S01]  /*40f0*/  @P0 SYNCS.PHASECHK.TRANS64.TRYWAIT P2, [UR4], R0 ;  /* 0x00000000ff0005a7 */ /* 0x0002a20008041104 */
[----:B------:R-:W3:Y:S02]  /*4100*/  SYNCS.PHASECHK.TRANS64.TRYWAIT P0, [UR46+0x100], R5 ;  /* 0x00010005ff0075a7 */ /* 0x000ee4000800112e */
[----:B-123--:R-:W-:Y:S05]  /*4110*/  @!P0 BRA `(.L_x_77) ;  /* 0x0000004400fc8947 */ /* 0x00efea0003800000 */
.L_x_169:
[----:B------:R-:W-:Y:S01]  /*4120*/  UMOV UR42, UR37 ;  /* 0x00000025002a7c82 */ /* 0x000fe20008000000 */
[----:B------:R-:W-:Y:S05]  /*4130*/  BRA.U !UP0, `(.L_x_78) ;  /* 0x0000000508107547 */ /* 0x000fea000b800000 */
[----:B------:R-:W-:Y:S02]  /*4140*/  UIADD3 UR42, UPT, UPT, UR66, UR37, URZ ;  /* 0x00000025422a7290 */ /* 0x000fe4000fffe0ff */
[----:B------:R-:W-:Y:S01]  /*4150*/  UPLOP3.LUT UP2, UPT, UPT, UPT, UPT, 0x40, 0x4 ;  /* 0x000000000004789c */ /* 0x000fe20003f4e870 */
[----:B------:R-:W-:Y:S01]  /*4160*/  UMOV UR39, UR64 ;  /* 0x0000004000277c82 */ /* 0x000fe20008000000 */
[----:B------:R-:W-:-:S09]  /*4170*/  UMOV UR5, UR38 ;  /* 0x0000002600057c82 */ /* 0x000fd20008000000 */
.L_x_81:
[----:B------:R-:W-:Y:S01]  /*4180*/  ULEA UR7, UR5, UR41, 0x3 ;  /* 0x0000002905077291 */ /* 0x000fe2000f8e18ff */
[----:B--23--:R-:W-:Y:S11]  /*4190*/  @P2 BRA `(.L_x_79) ;  /* 0x00000000000c2947 */ /* 0x00cff60003800000 */
[----:B-1----:R-:W-:Y:S04]  /*41a0*/  SHF.L.U32 R5, R2, 0x1f, RZ ;  /* 0x0000001f02057819 */ /* 0x002fe800000006ff */
[----:B------:R-:W1:Y:S02]  /*41b0*/  SYNCS.PHASECHK.TRANS64.TRYWAIT P0, [UR7], R5 ;  /* 0x00000005ff0075a7 */ /* 0x000e640008001107 */
[----:B-1----:R-:W-:Y:S05]  /*41c0*/  @!P0 BRA `(.L_x_80) ;  /* 0x0000004400e88947 */ /* 0x002fea0003800000 */
.L_x_79:
[----:B------:R-:W-:Y:S01]  /*41d0*/  UISETP.NE.AND UP0, UPT, UR39, 0x1, UPT ;  /* 0x000000012700788c */ /* 0x000fe2000bf05270 */
[----:B------:R-:W-:Y:S01]  /*41e0*/  PLOP3.LUT P2, PT, PT, PT, PT, 0x80, 0x8 ;  /* 0x000000000008781c */ /* 0x000fe20003f4f070 */
[----:B------:R-:W-:Y:S02]  /*41f0*/  UIADD3 UR4, UPT, UPT, UR5, 0x1, URZ ;  /* 0x0000000105047890 */ /* 0x000fe4000fffe0ff */
[----:B------:R-:W-:Y:S02]  /*4200*/  UIADD3 UR40, UPT, UPT, UR7, 0x40, URZ ;  /* 0x0000004007287890 */ /* 0x000fe4000fffe0ff */
[----:B------:R-:W-:Y:S01]  /*4210*/  UISETP.NE.AND UP1, UPT, UR4, 0x8, UPT ;  /* 0x000000080400788c */ /* 0x000fe2000bf25270 */
[----:B------:R-:W-:Y:S01]  /*4220*/  PLOP3.LUT P0, PT, PT, PT, UP0, 0x80, 0x8 ;  /* 0x000000000008781c */ /* 0x000fe20003f0f008 */
[----:B------:R-:W-:Y:S02]  /*4230*/  UIADD3 UR37, UPT, UPT, UR37, 0x1, URZ ;  /* 0x0000000125257890 */ /* 0x000fe4000fffe0ff */
[----:B------:R-:W-:Y:S02]  /*4240*/  USEL UR6, URZ, 0x1, UP1 ;  /* 0x00000001ff067887 */ /* 0x000fe40008800000 */
[----:B------:R-:W-:Y:S02]  /*4250*/  USEL UR38, UR4, URZ, UP1 ;  /* 0x000000ff04267287 */ /* 0x000fe40008800000 */
[----:B------:R-:W-:Y:S02]  /*4260*/  UIADD3 UR39, UPT, UPT, UR39, -0x1, URZ ;  /* 0xffffffff27277890 */ /* 0x000fe4000fffe0ff */
[----:B------:R-:W-:Y:S01]  /*4270*/  @UP0 ULEA UR4, UR38, UR41, 0x3 ;  /* 0x0000002926040291 */ /* 0x000fe2000f8e18ff */
[----:B------:R-:W-:Y:S01]  /*4280*/  LOP3.LUT R2, R2, UR6, RZ, 0x3c, !PT ;  /* 0x0000000602027c12 */ /* 0x000fe2000f8e3cff */
[----:B------:R-:W-:Y:S02]  /*4290*/  ULEA UR6, UR5, UR45, 0x9 ;  /* 0x0000002d05067291 */ /* 0x000fe4000f8e48ff */
[----:B------:R-:W-:Y:S01]  /*42a0*/  UISETP.NE.AND UP0, UPT, UR37, UR42, UPT ;  /* 0x0000002a2500728c */ /* 0x000fe2000bf05270 */
[----:B-1----:R-:W-:Y:S01]  /*42b0*/  @P0 SHF.L.U32 R0, R2, 0x1f, RZ ;  /* 0x0000001f02000819 */ /* 0x002fe200000006ff */
[----:B------:R-:W-:Y:S02]  /*42c0*/  UIADD3 UR34, UPT, UPT, UR6, 0x2, URZ ;  /* 0x0000000206227890 */ /* 0x000fe4000fffe0ff */
[----:B------:R-:W-:Y:S01]  /*42d0*/  UIADD3 UR30, UPT, UPT, UR6, 0x4, URZ ;  /* 0x00000004061e7890 */ /* 0x000fe2000fffe0ff */
[----:B------:R2:W3:Y:S01]  /*42e0*/  @P0 SYNCS.PHASECHK.TRANS64.TRYWAIT P2, [UR4], R0 ;  /* 0x00000000ff0005a7 */ /* 0x0004e20008041104 */
[----:B------:R-:W-:Y:S02]  /*42f0*/  ULEA UR4, UR5, UR44, 0xa ;  /* 0x0000002c05047291 */ /* 0x000fe4000f8e50ff */
[----:B------:R-:W-:Y:S02]  /*4300*/  UIADD3 UR26, UPT, UPT, UR6, 0x6, URZ ;  /* 0x00000006061a7890 */ /* 0x000fe4000fffe0ff */
        /* <DEDUP_REMOVED lines=10> */
[----:B------:R-:W-:Y:S01]  /*43b0*/  UIADD3 UR8, UPT, UPT, UR4, 0x206, URZ ;  /* 0x0000020604087890 */ /* 0x000fe2000fffe0ff */
[----:B------:R-:W-:Y:S01]  /*43c0*/  UMOV UR7, 0x40004040 ;  /* 0x4000404000077882 */ /* 0x000fe20000000000 */
[----:B------:R-:W-:Y:S01]  /*43d0*/  UMOV UR5, 0x40004040 ;  /* 0x4000404000057882 */ /* 0x000fe20000000000 */
[----:B------:R-:W-:Y:S01]  /*43e0*/  UMOV UR35, 0x40004040 ;  /* 0x4000404000237882 */ /* 0x000fe20000000000 */
[----:B------:R1:W-:Y:S01]  /*43f0*/  UTCHMMA.2CTA gdesc[UR4], gdesc[UR6], tmem[UR36], tmem[UR62], idesc[UR63], UP2 ;  /* 0x00ff3e06040075ea */ /* 0x0003e20009200024 */
[----:B------:R-:W-:Y:S01]  /*4400*/  UPLOP3.LUT UP2, UPT, UPT, UPT, UPT, 0x80, 0x8 ;  /* 0x000000000008789c */ /* 0x000fe20003f4f070 */
[----:B------:R-:W-:Y:S01]  /*4410*/  UMOV UR33, 0x40004040 ;  /* 0x4000404000217882 */ /* 0x000fe20000000000 */
[----:B------:R-:W-:Y:S01]  /*4420*/  UMOV UR31, 0x40004040 ;  /* 0x40004040001f7882 */ /* 0x000fe20000000000 */
[----:B------:R2:W-:Y:S01]  /*4430*/  UTCHMMA.2CTA gdesc[UR32], gdesc[UR34], tmem[UR36], tmem[UR60], idesc[UR61], UPT ;  /* 0x00ff3c22200075ea */ /* 0x0005e2000ba00024 */
        /* <DEDUP_REMOVED lines=14> */
[----:B------:R-:W-:Y:S01]  /*4520*/  UMOV UR9, 0x40004040 ;  /* 0x4000404000097882 */ /* 0x000fe20000000000 */
[----:B------:R2:W-:Y:S01]  /*4530*/  UTCHMMA.2CTA gdesc[UR12], gdesc[UR14], tmem[UR36], tmem[UR50], idesc[UR51], UPT ;  /* 0x00ff320e0c0075ea */ /* 0x0005e2000ba00024 */
[----:B------:R2:W-:Y:S01]  /*4540*/  UTCHMMA.2CTA gdesc[UR8], gdesc[UR10], tmem[UR36], tmem[UR48], idesc[UR49], UPT ;  /* 0x00ff300a080075ea */ /* 0x0005e2000ba00024 */
[----:B------:R2:W-:Y:S01]  /*4550*/  UTCBAR.2CTA.MULTICAST [UR40], URZ, UR43 ;  /* 0x000000ff280073e9 */ /* 0x0005e2000820082b */
[----:B-1----:R-:W-:Y:S01]  /*4560*/  UMOV UR5, UR38 ;  /* 0x0000002600057c82 */ /* 0x002fe20008000000 */
[----:B------:R-:W-:Y:S05]  /*4570*/  BRA.U UP0, `(.L_x_81) ;  /* 0xfffffffd00007547 */ /* 0x000fea000b83ffff */
.L_x_78:
[----:B------:R-:W-:Y:S01]  /*4580*/  UIADD3 UR4, UPT, UPT, UR46, 0xe0, URZ ;  /* 0x000000e02e047890 */ /* 0x000fe2000fffe0ff */
[----:B------:R-:W-:-:S08]  /*4590*/  UMOV UR37, UR42 ;  /* 0x0000002a00257c82 */ /* 0x000fd00008000000 */
[----:B------:R4:W-:Y:S01]  /*45a0*/  UTCBAR.2CTA.MULTICAST [UR4], URZ, UR65 ;  /* 0x000000ff040073e9 */ /* 0x0009e20008200841 */
[----:B------:R-:W-:Y:S02]  /*45b0*/  NOP ;  /* 0x0000000000007918 */ /* 0x000fe40000000000 */
.L_x_76:
[----:B----4-:R-:W-:Y:S01]  /*45c0*/  UIADD3 UR4, UPT, UPT, UR47, 0x1, URZ ;  /* 0x000000012f047890 */ /* 0x010fe2000fffe0ff */
[----:B------:R-:W-:-:S03]  /*45d0*/  ISETP.NE.AND P0, PT, R8, 0x2, PT ;  /* 0x000000020800780c */ /* 0x000fc60003f05270 */
[----:B------:R-:W-:Y:S01]  /*45e0*/  UISETP.NE.AND UP0, UPT, UR4, 0x4, UPT ;  /* 0x000000040400788c */ /* 0x000fe2000bf05270 */
[----:B-12---:R-:W-:Y:S02]  /*45f0*/  SEL R0, RZ, 0x1, P0 ;  /* 0x00000001ff007807 */ /* 0x006fe40000000000 */
[----:B------:R-:W-:Y:S01]  /*4600*/  SEL R8, R8, RZ, P0 ;  /* 0x000000ff08087207 */ /* 0x000fe20000000000 */
[----:B------:R-:W-:Y:S01]  /*4610*/  USEL UR5, URZ, 0x1, UP0 ;  /* 0x00000001ff057887 */ /* 0x000fe20008000000 */
[----:B------:R-:W-:Y:S01]  /*4620*/  LOP3.LUT R3, R3, R0, RZ, 0x3c, !PT ;  /* 0x0000000003037212 */ /* 0x000fe200078e3cff */
[----:B------:R-:W-:-:S04]  /*4630*/  USEL UR47, UR4, URZ, UP0 ;  /* 0x000000ff042f7287 */ /* 0x000fc80008000000 */
[----:B------:R-:W-:Y:S01]  /*4640*/  LOP3.LUT R9, R9, UR5, RZ, 0x3c, !PT ;  /* 0x0000000509097c12 */ /* 0x000fe2000f8e3cff */
[----:B------:R-:W-:Y:S07]  /*4650*/  @P1 BRA `(.L_x_82) ;  /* 0xfffffff800381947 */ /* 0x000fee000383ffff */
[----:B------:R-:W1:Y:S01]  /*4660*/  S2UR UR8, SR_CgaCtaId ;  /* 0x00000000000879c3 */ /* 0x000e620000008800 */
[----:B------:R-:W-:Y:S01]  /*4670*/  ELECT P0, URZ, PT ;  /* 0x0000000000ff782f */ /* 0x000fe20003800000 */
[----:B------:R-:W-:Y:S01]  /*4680*/  HFMA2 R0, -RZ, RZ, 0, 5.9604644775390625e-08 ;  /* 0x00000001ff007431 */ /* 0x000fe200000001ff */
[----:B------:R-:W-:-:S05]  /*4690*/  UMOV UR4, 0x40 ;  /* 0x0000004000047882 */ /* 0x000fca0000000000 */
[----:B------:R-:W-:Y:S01]  /*46a0*/  UVIRTCOUNT.DEALLOC.SMPOOL 0x80 ;  /* 0x000000800000784c */ /* 0x000fe20000000000 */
[----:B------:R-:W-:Y:S02]  /*46b0*/  UISETP.NE.AND UP1, UPT, UR68, URZ, UPT ;  /* 0x000000ff4400728c */ /* 0x000fe4000bf25270 */
[----:B-1----:R-:W-:-:S09]  /*46c0*/  ULEA UR8, UR8, UR4, 0x18 ;  /* 0x0000000408087291 */ /* 0x002fd2000f8ec0ff */
[----:B------:R1:W-:Y:S01]  /*46d0*/  @P0 STS.U8 [UR8+0x1c], R0 ;  /* 0x00001c00ff000988 */ /* 0x0003e20008000008 */
[----:B------:R-:W-:Y:S05]  /*46e0*/  BRA.U UP1, `(.L_x_83) ;  /* 0x0000000101a07547 */ /* 0x000fea000b800000 */
[----:B------:R-:W-:Y:S01]  /*46f0*/  UIADD3 UR7, UPT, UPT, UR41, 0x100, URZ ;  /* 0x0000010029077890 */ /* 0x000fe2000fffe0ff */
[----:B------:R-:W-:-:S03]  /*4700*/  SHF.L.U32 R3, R9, 0x1f, RZ ;  /* 0x0000001f09037819 */ /* 0x000fc600000006ff */
[----:B------:R-:W-:-:S09]  /*4710*/  ULEA UR4, UR47, UR7, 0x3 ;  /* 0x000000072f047291 */ /* 0x000fd2000f8e18ff */
[----:B------:R-:W2:Y:S02]  /*4720*/  SYNCS.PHASECHK.TRANS64.TRYWAIT P0, [UR4], R3 ;  /* 0x00000003ff0075a7 */ /* 0x000ea40008001104 */
[----:B--2---:R-:W-:Y:S05]  /*4730*/  @!P0 BRA `(.L_x_84) ;  /* 0x0000004000a48947 */ /* 0x004fea0003800000 */
.L_x_172:
        /* <DEDUP_REMOVED lines=9> */
.L_x_174:
        /* <DEDUP_REMOVED lines=9> */
.L_x_176:
[----:B------:R-:W-:-:S04]  /*4860*/  UIADD3 UR4, UPT, UPT, UR4, 0x1, URZ ;  /* 0x0000000104047890 */ /* 0x000fc8000fffe0ff */
[----:B------:R-:W-:-:S04]  /*4870*/  UISETP.NE.AND UP0, UPT, UR4, 0x4, UPT ;  /* 0x000000040400788c */ /* 0x000fc8000bf05270 */
[----:B------:R-:W-:Y:S02]  /*4880*/  USEL UR5, URZ, 0x1, UP0 ;  /* 0x00000001ff057887 */ /* 0x000fe40008000000 */
[----:B------:R-:W-:-:S04]  /*4890*/  USEL UR4, UR4, URZ, UP0 ;  /* 0x000000ff04047287 */ /* 0x000fc80008000000 */
[----:B------:R-:W-:Y:S01]  /*48a0*/  ULEA UR4, UR4, UR7, 0x3 ;  /* 0x0000000704047291 */ /* 0x000fe2000f8e18ff */
[----:B-1----:R-:W-:-:S04]  /*48b0*/  LOP3.LUT R3, R2, UR5, RZ, 0x3c, !PT ;  /* 0x0000000502037c12 */ /* 0x002fc8000f8e3cff */
[----:B------:R-:W-:Y:S01]  /*48c0*/  SHF.L.U32 R3, R3, 0x1f, RZ ;  /* 0x0000001f03037819 */ /* 0x000fe200000006ff */
[----:B------:R-:W-:-:S04]  /*48d0*/  IMAD.U32 R0, RZ, RZ, UR4 ;  /* 0x00000004ff007e24 */ /* 0x000fc8000f8e00ff */
[----:B------:R1:W2:Y:S03]  /*48e0*/  SYNCS.PHASECHK.TRANS64.TRYWAIT P0, [R0+URZ], R3 ;  /* 0x00000003000075a7 */ /* 0x0002a600080011ff */
[----:B--2---:R-:W-:Y:S05]  /*48f0*/  @!P0 NANOSLEEP.SYNCS 0x989680 ;  /* 0x009896800000895d */ /* 0x004fea0003900000 */
[----:B------:R-:W2:Y:S02]  /*4900*/  @!P0 SYNCS.PHASECHK.TRANS64 P0, [R0+URZ], R3 ;  /* 0x00000003000085a7 */ /* 0x000ea400080010ff */
[----:B--2---:R-:W-:Y:S05]  /*4910*/  @P0 BRA `(.L_x_87) ;  /* 0x0000000000200947 */ /* 0x004fea0003800000 */
.L_x_88:
[----:B--2---:R2:W4:Y:S02]  /*4920*/  SYNCS.PHASECHK.TRANS64.TRYWAIT P0, [R0+URZ], R3 ;  /* 0x00000003000075a7 */ /* 0x00452400080011ff */
[----:B----4-:R-:W-:Y:S05]  /*4930*/  @!P0 NANOSLEEP.SYNCS 0x989680 ;  /* 0x009896800000895d */ /* 0x010fea0003900000 */
[----:B------:R-:W4:Y:S02]  /*4940*/  @!P0 SYNCS.PHASECHK.TRANS64 P0, [R0+URZ], R3 ;  /* 0x00000003000085a7 */ /* 0x000f2400080010ff */
[----:B----4-:R-:W-:Y:S05]  /*4950*/  @!P0 BRA `(.L_x_88) ;  /* 0xfffffffc00f08947 */ /* 0x010fea000383ffff */
[----:B------:R-:W-:Y:S05]  /*4960*/  BRA `(.L_x_87) ;  /* 0x00000000000c7947 */ /* 0x000fea0003800000 */
.L_x_83:
[----:B------:R-:W-:-:S04]  /*4970*/  UIADD3 UR4, UPT, UPT, UR41, 0x140, URZ ;  /* 0x0000014029047890 */ /* 0x000fc8000fffe0ff */
[----:B------:R-:W-:-:S09]  /*4980*/  UPRMT UR4, UR69, 0x654, UR4 ;  /* 0x0000065445047896 */ /* 0x000fd20008000004 */
[----:B------:R-:W-:Y:S03]  /*4990*/  SYNCS.ARRIVE.TRANS64.RED.A1T0 RZ, [UR4], RZ ;  /* 0x000000ffffff79a7 */ /* 0x000fe60008100404 */
.L_x_87:
[----:B-12---:R-:W-:Y:S01]  /*49a0*/  SHF.L.U32 R3, RZ, 0x1f, RZ ;  /* 0x0000001fff037819 */ /* 0x006fe200000006ff */
[----:B------:R-:W-:Y:S01]  /*49b0*/  UIADD3 UR4, UPT, UPT, UR41, 0x140, URZ ;  /* 0x0000014029047890 */ /* 0x000fe2000fffe0ff */
[----:B------:R-:W-:Y:S02]  /*49c0*/  PLOP3.LUT P0, PT, PT, PT, UP1, 0x80, 0x8 ;  /* 0x000000000008781c */ /* 0x000fe40003f0f018 */
[----:B------:R-:W1:Y:S02]  /*49d0*/  SYNCS.PHASECHK.TRANS64.TRYWAIT P1, [UR41+0x140], R3 ;  /* 0x00014003ff0075a7 */ /* 0x000e640008021129 */
[----:B-1----:R-:W-:Y:S09]  /*49e0*/  @!P1 BRA `(.L_x_89) ;  /* 0x0000004000409947 */ /* 0x002ff20003800000 */
.L_x_178:
[----:B------:R-:W-:Y:S01]  /*49f0*/  @!UP1 UPRMT UR4, UR69, 0x654, UR4 ;  /* 0x0000065445049896 */ /* 0x000fe20008000004 */
[----:B------:R-:W-:Y:S01]  /*4a00*/  UMOV UR5, 0xffff ;  /* 0x0000ffff00057882 */ /* 0x000fe20000000000 */
[----:B------:R-:W-:-:S07]  /*4a10*/  UMOV UR6, 0x1 ;  /* 0x0000000100067882 */ /* 0x000fce0000000000 */
[----:B------:R-:W-:Y:S01]  /*4a20*/  @!P0 SYNCS.ARRIVE.TRANS64.RED.A1T0 RZ, [UR4], RZ ;  /* 0x000000ffffff89a7 */ /* 0x000fe20008100404 */
[----:B------:R-:W-:Y:S01]  /*4a30*/  NOP ;  /* 0x0000000000007918 */ /* 0x000fe20000000000 */
[----:B-1----:R-:W1:Y:S01]  /*4a40*/  LDS R0, [UR8+0x14] ;  /* 0x00001408ff007984 */ /* 0x002e620008000800 */
[----:B------:R-:W-:-:S04]  /*4a50*/  ULOP3.LUT UR4, UR67, 0xffff, URZ, 0xc0, !UPT ;  /* 0x0000ffff43047892 */ /* 0x000fc8000f8ec0ff */
[----:B------:R-:W-:-:S04]  /*4a60*/  USHF.R.U32.HI UR4, URZ, 0x5, UR4 ;  /* 0x00000005ff047899 */ /* 0x000fc80008011604 */
[----:B------:R-:W-:Y:S02]  /*4a70*/  USHF.L.U32 UR5, UR5, UR4, URZ ;  /* 0x0000000405057299 */ /* 0x000fe400080006ff */
[----:B------:R-:W-:-:S04]  /*4a80*/  USHF.L.U32 UR4, UR6, UR4, URZ ;  /* 0x0000000406047299 */ /* 0x000fc800080006ff */
[----:B-1----:R-:W-:-:S04]  /*4a90*/  LOP3.LUT R0, R0, UR5, RZ, 0xc0, !PT ;  /* 0x0000000500007c12 */ /* 0x002fc8000f8ec0ff */
[----:B------:R-:W-:-:S13]  /*4aa0*/  ISETP.NE.AND P0, PT, R0, UR5, PT ;  /* 0x0000000500007c0c */ /* 0x000fda000bf05270 */
[----:B------:R-:W-:Y:S05]  /*4ab0*/  @P0 BRA `(.L_x_90) ;  /* 0x0000000000580947 */ /* 0x000fea0003800000 */
[----:B------:R-:W1:Y:S02]  /*4ac0*/  LDS R0, [UR8+0x18] ;  /* 0x00001808ff007984 */ /* 0x000e640008000800 */
[----:B-1----:R-:W-:-:S04]  /*4ad0*/  LOP3.LUT R0, R0, UR4, RZ, 0xc0, !PT ;  /* 0x0000000400007c12 */ /* 0x002fc8000f8ec0ff */
[----:B------:R-:W-:-:S13]  /*4ae0*/  ISETP.NE.AND P0, PT, R0, UR4, PT ;  /* 0x0000000400007c0c */ /* 0x000fda000bf05270 */
[----:B------:R-:W-:Y:S05]  /*4af0*/  @P0 BRA `(.L_x_91) ;  /* 0x00000000003c0947 */ /* 0x000fea0003800000 */
[----:B------:R-:W1:Y:S01]  /*4b00*/  S2R R2, SR_LANEID ;  /* 0x0000000000027919 */ /* 0x000e620000000000 */
[----:B------:R-:W-:Y:S01]  /*4b10*/  ULOP3.LUT UR5, URZ, UR5, URZ, 0x33, !UPT ;  /* 0x00000005ff057292 */ /* 0x000fe2000f8e33ff */
[----:B------:R-:W-:Y:S01]  /*4b20*/  LOP3.LUT R4, RZ, UR4, RZ, 0x33, !PT ;  /* 0x00000004ff047c12 */ /* 0x000fe2000f8e33ff */
[----:B------:R-:W-:Y:S02]  /*4b30*/  VOTEU.ANY UR4, UPT, PT ;  /* 0x0000000000047886 */ /* 0x000fe400038e0100 */
[----:B------:R-:W-:Y:S01]  /*4b40*/  UFLO.U32 UR4, UR4 ;  /* 0x00000004000472bd */ /* 0x000fe200080e0000 */
[----:B------:R-:W2:Y:S01]  /*4b50*/  REDUX UR6, R4 ;  /* 0x00000000040673c4 */ /* 0x000ea20000000000 */
[----:B------:R-:W-:-:S06]  /*4b60*/  IMAD.U32 R0, RZ, RZ, UR5 ;  /* 0x00000005ff007e24 */ /* 0x000fcc000f8e00ff */
[----:B------:R4:W-:Y:S01]  /*4b70*/  UTCATOMSWS.AND URZ, UR5 ;  /* 0x0000000500ff79e3 */ /* 0x0009e20008000000 */
[----:B------:R-:W3:Y:S01]  /*4b80*/  REDUX UR7, R0 ;  /* 0x00000000000773c4 */ /* 0x000ee20000000000 */
[----:B-1----:R-:W-:Y:S01]  /*4b90*/  ISETP.EQ.U32.AND P0, PT, R2, UR4, PT ;  /* 0x0000000402007c0c */ /* 0x002fe2000bf02070 */
[----:B--2---:R-:W-:Y:S01]  /*4ba0*/  IMAD.U32 R2, RZ, RZ, UR6 ;  /* 0x00000006ff027e24 */ /* 0x004fe2000f8e00ff */
[----:B---3--:R-:W-:-:S11]  /*4bb0*/  MOV R3, UR7 ;  /* 0x0000000700037c02 */ /* 0x008fd60008000f00 */
[----:B------:R4:W-:Y:S04]  /*4bc0*/  @P0 ATOMS.AND RZ, [UR8+0x14], R3 ;  /* 0x00001403ffff098c */ /* 0x0009e8000a800008 */
[----:B------:R4:W-:Y:S01]  /*4bd0*/  @P0 ATOMS.AND RZ, [UR8+0x18], R2 ;  /* 0x00001802ffff098c */ /* 0x0009e2000a800008 */
[----:B------:R-:W-:Y:S05]  /*4be0*/  BRA `(.L_x_92) ;  /* 0x0000000000147947 */ /* 0x000fea0003800000 */
.L_x_91:
[----:B------:R-:W-:Y:S02]  /*4bf0*/  MOV R2, 0x4c10 ;  /* 0x00004c1000027802 */ /* 0x000fe40000000f00 */
[----:B---3-5:R-:W-:Y:S05]  /*4c00*/  CALL.REL.NOINC `($__internal_0_$__cuda_sm10x_tcgen05_guardrail_trap_col_being_dealloced_not_returned_by_alloc) ;  /* 0x0000004000ac7944 */ /* 0x028fea0003c00000 */
[----:B------:R-:W-:Y:S05]  /*4c10*/  BRA `(.L_x_92) ;  /* 0x0000000000087947 */ /* 0x000fea0003800000 */
.L_x_90:
[----:B------:R-:W-:Y:S02]  /*4c20*/  MOV R2, 0x4c40 ;  /* 0x00004c4000027802 */ /* 0x000fe40000000f00 */
[----:B---3-5:R-:W-:Y:S05]  /*4c30*/  CALL.REL.NOINC `($__internal_2_$__cuda_sm10x_tcgen05_guardrail_trap_unallocated_columns_being_dealloced) ;  /* 0x0000004000b87944 */ /* 0x028fea0003c00000 */
.L_x_92:
[----:B------:R-:W-:Y:S01]  /*4c40*/  NOP ;  /* 0x0000000000007918 */ /* 0x000fe20000000000 */
[----:B----4-:R-:W-:Y:S05]  /*4c50*/  EXIT ;  /* 0x000000000000794d */ /* 0x010fea0003800000 */
.L_x_63:
[----:B------:R-:W-:-:S09]  /*4c60*/  UISETP.NE.OR UP0, UPT, UR22, 0x3, !UP5 ;  /* 0x000000031600788c */ /* 0x000fd2000ef05670 */
[----:B------:R-:W-:Y:S05]  /*4c70*/  BRA.U UP0, `(.L_x_93) ;  /* 0x00000011002c7547 */ /* 0x000fea000b800000 */
[----:B------:R-:W2:Y:S01]  /*4c80*/  LDCU UR37, c[0x0][0x370] ;  /* 0x00006e00ff2577ac */ /* 0x000ea20008000800 */
[----:B------:R-:W3:Y:S01]  /*4c90*/  LDC.64 R16, c[0x0][0x348] ;  /* 0x0000d200ff107b82 */ /* 0x000ee20000000a00 */
[----:B------:R-:W-:Y:S02]  /*4ca0*/  HFMA2 R13, -RZ, RZ, 0, 0 ;  /* 0x00000000ff0d7431 */ /* 0x000fe400000001ff */
[----:B------:R-:W-:Y:S01]  /*4cb0*/  IMAD.MOV.U32 R15, RZ, RZ, 0x1 ;  /* 0x00000001ff0f7424 */ /* 0x000fe200078e00ff */
[----:B------:R-:W2:Y:S01]  /*4cc0*/  LDCU.128 UR32, c[0x0][0xb10] ;  /* 0x00016200ff2077ac */ /* 0x000ea20008000c00 */
[----:B------:R-:W-:Y:S01]  /*4cd0*/  IMAD.MOV.U32 R14, RZ, RZ, RZ ;  /* 0x000000ffff0e7224 */ /* 0x000fe200078e00ff */
[----:B------:R-:W-:Y:S01]  /*4ce0*/  MOV R7, 0x2000 ;  /* 0x0000200000077802 */ /* 0x000fe20000000f00 */
[----:B------:R-:W4:Y:S01]  /*4cf0*/  LDCU UR31, c[0x0][0x374] ;  /* 0x00006e80ff1f77ac */ /* 0x000f220008000800 */
[----:B------:R-:W1:Y:S01]  /*4d00*/  LDC.64 R2, c[0x0][0x888] ;  /* 0x00022200ff027b82 */ /* 0x000e620000000a00 */
[----:B------:R-:W4:Y:S01]  /*4d10*/  LDCU UR15, c[0x0][0xb0c] ;  /* 0x00016180ff0f77ac */ /* 0x000f220008000800 */
[----:B------:R-:W4:Y:S06]  /*4d20*/  LDCU UR41, c[0x0][0xb20] ;  /* 0x00016400ff2977ac */ /* 0x000f2c0008000800 */
[----:B------:R-:W1:Y:S01]  /*4d30*/  LDC.64 R4, c[0x0][0x890] ;  /* 0x00022400ff047b82 */ /* 0x000e620000000a00 */
[----:B------:R-:W3:Y:S01]  /*4d40*/  LDCU UR4, c[0x0][0xb30] ;  /* 0x00016600ff0477ac */ /* 0x000ee20008000800 */
[----:B--2---:R-:W-:-:S02]  /*4d50*/  UIMAD.WIDE.U32 UR6, UR37, UR32, URZ ;  /* 0x00000020250672a5 */ /* 0x004fc4000f8e00ff */
[----:B----4-:R-:W-:Y:S01]  /*4d60*/  UIMAD.WIDE.U32 UR8, UR31, UR35, URZ ;  /* 0x000000231f0872a5 */ /* 0x010fe2000f8e00ff */
[----:B------:R-:W-:Y:S01]  /*4d70*/  UMOV UR29, 0x400 ;  /* 0x00000400001d7882 */ /* 0x000fe20000000000 */
[----:B------:R-:W-:-:S03]  /*4d80*/  UPLOP3.LUT UP3, UPT, UPT, UPT, UPT, 0x40, 0x4 ;  /* 0x000000000004789c */ /* 0x000fc60003f6e870 */
[----:B------:R-:W-:Y:S01]  /*4d90*/  UMOV UR6, UR7 ;  /* 0x0000000700067c82 */ /* 0x000fe20008000000 */
[----:B------:R-:W-:Y:S01]  /*4da0*/  UISETP.GE.AND UP0, UPT, UR42, 0x1, UPT ;  /* 0x000000012a00788c */ /* 0x000fe2000bf06270 */
[----:B------:R-:W-:Y:S01]  /*4db0*/  UMOV UR38, UR9 ;  /* 0x0000000900267c82 */ /* 0x000fe20008000000 */
[----:B------:R-:W-:Y:S01]  /*4dc0*/  UISETP.NE.AND UP4, UPT, UR42, 0x1, UPT ;  /* 0x000000012a00788c */ /* 0x000fe2000bf85270 */
[----:B------:R-:W2:Y:S01]  /*4dd0*/  LDCU.64 UR22, c[0x0][0xb28] ;  /* 0x00016500ff1677ac */ /* 0x000ea20008000a00 */
[----:B------:R-:W-:Y:S02]  /*4de0*/  ULEA UR29, UR53, UR29, 0x18 ;  /* 0x0000001d351d7291 */ /* 0x000fe4000f8ec0ff */
[----:B------:R-:W-:Y:S02]  /*4df0*/  UISETP.NE.AND UP6, UPT, UR15, 0x1, UPT ;  /* 0x000000010f00788c */ /* 0x000fe4000bfc5270 */
[----:B------:R-:W-:Y:S02]  /*4e00*/  UISETP.NE.AND UP5, UPT, UR34, 0x1, UPT ;  /* 0x000000012200788c */ /* 0x000fe4000bfa5270 */
[----:B------:R-:W-:-:S02]  /*4e10*/  USHF.R.U32.HI UR39, URZ, UR33, UR6 ;  /* 0x00000021ff277299 */ /* 0x000fc40008011606 */
[----:B------:R-:W-:Y:S02]  /*4e20*/  USHF.R.U32.HI UR38, URZ, UR41, UR38 ;  /* 0x00000029ff267299 */ /* 0x000fe40008011626 */
[----:B---3--:R-:W-:Y:S01]  /*4e30*/  UISETP.NE.AND UP2, UPT, UR4, 0x1, UPT ;  /* 0x000000010400788c */ /* 0x008fe2000bf45270 */
[----:B------:R-:W-:-:S10]  /*4e40*/  UMOV UR12, URZ ;  /* 0x000000ff000c7c82 */ /* 0x000fd40008000000 */
.L_x_102:
[C---:B------:R-:W-:Y:S02]  /*4e50*/  LEA R12, R14.reuse, UR29, 0x3 ;  /* 0x0000001d0e0c7c11 */ /* 0x040fe4000f8e18ff */
[----:B------:R-:W-:Y:S02]  /*4e60*/  SHF.L.U32 R9, R13, 0x1f, RZ ;  /* 0x0000001f0d097819 */ /* 0x000fe400000006ff */
[----:B------:R-:W-:Y:S02]  /*4e70*/  LEA R10, R14, UR29, 0x4 ;  /* 0x0000001d0e0a7c11 */ /* 0x000fe4000f8e20ff */
[----:B------:R-:W3:Y:S02]  /*4e80*/  SYNCS.PHASECHK.TRANS64.TRYWAIT P0, [R12+URZ+0xc0], R9 ;  /* 0x0000c0090c0075a7 */ /* 0x000ee400080011ff */
[----:B---34-:R-:W-:Y:S05]  /*4e90*/  @!P0 BRA `(.L_x_94) ;  /* 0x0000003c002c8947 */ /* 0x018fea0003800000 */
.L_x_179:
[----:B---3--:R-:W3:Y:S01]  /*4ea0*/  LDS.128 R8, [R10+0x150] ;  /* 0x000150000a087984 */ /* 0x008ee20000000c00 */
[----:B------:R-:W-:Y:S01]  /*4eb0*/  UISETP.GE.AND UP0, UPT, UR42, 0x1, UPT ;  /* 0x000000012a00788c */ /* 0x000fe2000bf06270 */
[----:B------:R-:W-:Y:S01]  /*4ec0*/  @!PT LDS RZ, [RZ] ;  /* 0x00000000fffff984 */ /* 0x000fe20000000800 */
[----:B------:R-:W-:Y:S01]  /*4ed0*/  @!PT LDS RZ, [RZ] ;  /* 0x00000000fffff984 */ /* 0x000fe20000000800 */
[----:B------:R-:W-:Y:S01]  /*4ee0*/  @!PT LDS RZ, [RZ] ;  /* 0x00000000fffff984 */ /* 0x000fe20000000800 */
[----:B------:R-:W-:Y:S01]  /*4ef0*/  @!PT LDS RZ, [RZ] ;  /* 0x00000000fffff984 */ /* 0x000fe20000000800 */
[----:B------:R4:W-:Y:S06]  /*4f00*/  MEMBAR.ALL.CTA ;  /* 0x0000000000007992 */ /* 0x0009ec0000008000 */
[----:B----4-:R-:W4:Y:S01]  /*4f10*/  FENCE.VIEW.ASYNC.S ;  /* 0x00000000000073c6 */ /* 0x010f220000000000 */
[----:B---3--:R-:W-:Y:S11]  /*4f20*/  LOP3.LUT P0, RZ, R10, 0x1, RZ, 0xc0, !PT ;  /* 0x000000010aff7812 */ /* 0x008ff6000780c0ff */
[----:B------:R-:W-:Y:S02]  /*4f30*/  @!UPT UIADD3 URZ, UPT, UPT, URZ, URZ, URZ ;  /* 0x000000fffffff290 */ /* 0x000fe4000fffe0ff */
[----:B----4-:R-:W-:Y:S01]  /*4f40*/  VOTEU.ANY UP1, P0 ;  /* 0x0000000000ff7886 */ /* 0x010fe20000020100 */
[----:B------:R-:W-:Y:S11]  /*4f50*/  PLOP3.LUT P0, PT, PT, PT, UP1, 0x80, 0x8 ;  /* 0x000000000008781c */ /* 0x000ff60003f0f018 */
[----:B------:R-:W-:Y:S02]  /*4f60*/  @!UPT UIADD3 URZ, UPT, UPT, URZ, URZ, URZ ;  /* 0x000000fffffff290 */ /* 0x000fe4000fffe0ff */
[----:B------:R-:W-:Y:S02]  /*4f70*/  @P0 SHF.R.U32.HI R0, RZ, 0x10, R9 ;  /* 0x00000010ff000819 */ /* 0x000fe40000011609 */
[----:B------:R-:W-:Y:S02]  /*4f80*/  @P0 MOV R6, R8 ;  /* 0x0000000800060202 */ /* 0x000fe40000000f00 */
[----:B------:R-:W-:Y:S01]  /*4f90*/  @P0 R2UR UR4, R0 ;  /* 0x00000000000402ca */ /* 0x000fe200000e0000 */
[----:B------:R-:W-:Y:S01]  /*4fa0*/  VIADD R0, R12, 0xd0 ;  /* 0x000000d00c007836 */ /* 0x000fe20000000000 */
[----:B------:R-:W-:Y:S02]  /*4fb0*/  @P0 LOP3.LUT R8, R9, 0xffff, RZ, 0xc0, !PT ;  /* 0x0000ffff09080812 */ /* 0x000fe400078ec0ff */
[----:B------:R-:W-:Y:S02]  /*4fc0*/  @P0 R2UR UR6, R6 ;  /* 0x00000000060602ca */ /* 0x000fe400000e0000 */
[----:B------:R-:W-:Y:S02]  /*4fd0*/  PRMT R0, RZ, 0x654, R0 ;  /* 0x00000654ff007816 */ /* 0x000fe40000000000 */
[----:B------:R-:W-:Y:S02]  /*4fe0*/  @P0 R2UR UR5, R8 ;  /* 0x00000000080502ca */ /* 0x000fe400000e0000 */
[----:B------:R3:W-:Y:S03]  /*4ff0*/  SYNCS.ARRIVE.TRANS64.RED.A1T0 RZ, [R0+URZ], RZ ;  /* 0x000000ff00ff79a7 */ /* 0x0007e600081004ff */
[----:B------:R-:W-:Y:S04]  /*5000*/  @UP1 UMOV UR30, UR4 ;  /* 0x00000004001e1c82 */ /* 0x000fe80008000000 */
[----:B------:R-:W-:Y:S04]  /*5010*/  @UP1 UMOV UR14, UR6 ;  /* 0x00000006000e1c82 */ /* 0x000fe80008000000 */
[----:B------:R-:W-:Y:S01]  /*5020*/  @UP1 UMOV UR13, UR5 ;  /* 0x00000005000d1c82 */ /* 0x000fe20008000000 */
[----:B------:R-:W-:Y:S05]  /*5030*/  BRA.U !UP0, `(.L_x_95) ;  /* 0x0000000108a47547 */ /* 0x000fea000b800000 */
[----:B------:R-:W-:Y:S02]  /*5040*/  UIMAD.WIDE.U32 UR8, UR13, UR35, URZ ;  /* 0x000000230d0872a5 */ /* 0x000fe4000f8e00ff */
[----:B------:R-:W-:Y:S02]  /*5050*/  UIMAD.WIDE.U32 UR10, UR14, UR32, URZ ;  /* 0x000000200e0a72a5 */ /* 0x000fe4000f8e00ff */
[----:B------:R-:W-:Y:S02]  /*5060*/  USEL UR4, UR31, UR38, !UP5 ;  /* 0x000000261f047287 */ /* 0x000fe4000e800000 */
[----:B------:R-:W-:Y:S02]  /*5070*/  USEL UR7, UR37, UR39, !UP6 ;  /* 0x0000002725077287 */ /* 0x000fe4000f000000 */
[----:B--2---:R-:W-:Y:S02]  /*5080*/  UIMAD.WIDE.U32 UR16, UR4, UR22, URZ ;  /* 0x00000016041072a5 */ /* 0x004fe4000f8e00ff */
[----:B------:R-:W-:Y:S01]  /*5090*/  UIMAD.WIDE.U32 UR18, UR7, UR22, URZ ;  /* 0x00000016071272a5 */ /* 0x000fe2000f8e00ff */
[----:B------:R-:W-:Y:S02]  /*50a0*/  UMOV UR5, UR9 ;  /* 0x0000000900057c82 */ /* 0x000fe40008000000 */
[----:B------:R-:W-:Y:S03]  /*50b0*/  USHF.R.U32.HI UR6, URZ, UR41, UR5 ;  /* 0x00000029ff067299 */ /* 0x000fe60008011605 */
[----:B------:R-:W-:Y:S01]  /*50c0*/  UMOV UR5, UR11 ;  /* 0x0000000b00057c82 */ /* 0x000fe20008000000 */
[----:B------:R-:W-:Y:S02]  /*50d0*/  USEL UR6, UR13, UR6, !UP5 ;  /* 0x000000060d067287 */ /* 0x000fe4000e800000 */
[----:B------:R-:W-:Y:S02]  /*50e0*/  USHF.R.U32.HI UR8, URZ, UR33, UR5 ;  /* 0x00000021ff087299 */ /* 0x000fe40008011605 */
[----:B------:R-:W-:Y:S01]  /*50f0*/  UIMAD.WIDE.U32 UR10, UR6, UR22, URZ ;  /* 0x00000016060a72a5 */ /* 0x000fe2000f8e00ff */
[----:B------:R-:W-:Y:S02]  /*5100*/  UMOV UR5, UR17 ;  /* 0x0000001100057c82 */ /* 0x000fe40008000000 */
[----:B------:R-:W-:Y:S03]  /*5110*/  @UP4 USHF.R.U32.HI UR4, URZ, UR23, UR5 ;  /* 0x00000017ff044299 */ /* 0x000fe60008011605 */
[----:B------:R-:W-:Y:S01]  /*5120*/  UMOV UR5, UR19 ;  /* 0x0000001300057c82 */ /* 0x000fe20008000000 */
[----:B------:R-:W-:Y:S02]  /*5130*/  UIMAD UR4, UR42, UR4, URZ ;  /* 0x000000042a0472a4 */ /* 0x000fe4000f8e02ff */
[----:B------:R-:W-:Y:S02]  /*5140*/  @UP4 USHF.R.U32.HI UR7, URZ, UR23, UR5 ;  /* 0x00000017ff074299 */ /* 0x000fe40008011605 */
[----:B------:R-:W-:Y:S02]  /*5150*/  USEL UR5, UR14, UR8, !UP6 ;  /* 0x000000080e057287 */ /* 0x000fe4000f000000 */
[----:B------:R-:W-:Y:S02]  /*5160*/  UIMAD UR8, UR42, UR7, URZ ;  /* 0x000000072a0872a4 */ /* 0x000fe4000f8e02ff */
[----:B------:R-:W-:Y:S03]  /*5170*/  UISETP.GE.AND UP0, UPT, UR6, UR4, UPT ;  /* 0x000000040600728c */ /* 0x000fe6000bf06270 */
[----:B------:R-:W-:Y:S01]  /*5180*/  UMOV UR4, UR11 ;  /* 0x0000000b00047c82 */ /* 0x000fe20008000000 */
[----:B------:R-:W-:Y:S02]  /*5190*/  UISETP.GE.OR UP0, UPT, UR5, UR8, UP0 ;  /* 0x000000080500728c */ /* 0x000fe40008706670 */
[----:B------:R-:W-:Y:S02]  /*51a0*/  USHF.R.U32.HI UR4, URZ, UR23, UR4 ;  /* 0x00000017ff047299 */ /* 0x000fe40008011604 */
[----:B------:R-:W-:Y:S02]  /*51b0*/  UIMAD.WIDE.U32 UR8, UR5, UR22, URZ ;  /* 0x00000016050872a5 */ /* 0x000fe4000f8e00ff */
[----:B------:R-:W-:Y:S04]  /*51c0*/  USEL UR10, UR6, UR4, !UP4 ;  /* 0x00000004060a7287 */ /* 0x000fe8000e000000 */
[----:B------:R-:W-:Y:S01]  /*51d0*/  UIADD3 UR11, UPT, UPT, -UR10, URZ, URZ ;  /* 0x000000ff0a0b7290 */ /* 0x000fe2000fffe1ff */
[----:B------:R-:W-:Y:S02]  /*51e0*/  @!UP0 UMOV UR4, UR9 ;  /* 0x0000000900048c82 */ /* 0x000fe40008000000 */
[----:B------:R-:W-:Y:S02]  /*51f0*/  @!UP0 USHF.R.U32.HI UR4, URZ, UR23, UR4 ;  /* 0x00000017ff048299 */ /* 0x000fe40008011604 */
[----:B------:R-:W-:Y:S02]  /*5200*/  UIMAD UR8, UR42, UR11, UR6 ;  /* 0x0000000b2a0872a4 */ /* 0x000fe4000f8e0206 */
[----:B------:R-:W-:Y:S04]  /*5210*/  @!UP0 USEL UR4, UR5, UR4, !UP4 ;  /* 0x0000000405048287 */ /* 0x000fe8000e000000 */
[----:B------:R-:W-:Y:S02]  /*5220*/  @!UP0 UIMAD UR7, UR7, UR8, UR4 ;  /* 0x00000008070782a4 */ /* 0x000fe4000f8e0204 */
[----:B------:R-:W-:Y:S02]  /*5230*/  @!UP0 UIADD3 UR9, UPT, UPT, UR10, -UR4, URZ ;  /* 0x800000040a098290 */ /* 0x000fe4000fffe0ff */
[----:B------:R-:W-:Y:S02]  /*5240*/  UIADD3 UR8, UPT, UPT, -UR6, URZ, URZ ;  /* 0x000000ff06087290 */ /* 0x000fe4000fffe1ff */
[----:B------:R-:W-:Y:S02]  /*5250*/  UIADD3 UR4, UPT, UPT, -UR5, URZ, URZ ;  /* 0x000000ff05047290 */ /* 0x000fe4000fffe1ff */
[----:B------:R-:W-:Y:S03]  /*5260*/  @!UP0 UIMAD UR6, UR9, UR42, UR5 ;  /* 0x0000002a090682a4 */ /* 0x000fe6000f8e0205 */
[----:B------:R-:W-:Y:S01]  /*5270*/  @!UP0 UMOV UR5, UR7 ;  /* 0x0000000700058c82 */ /* 0x000fe20008000000 */
[----:B------:R-:W-:Y:S02]  /*5280*/  UIMAD UR7, UR15, UR4, UR14 ;  /* 0x000000040f0772a4 */ /* 0x000fe4000f8e020e */
[----:B------:R-:W-:Y:S02]  /*5290*/  UIMAD UR4, UR34, UR8, UR13 ;  /* 0x00000008220472a4 */ /* 0x000fe4000f8e020d */
[----:B------:R-:W-:Y:S02]  /*52a0*/  UIMAD UR14, UR5, UR15, UR7 ;  /* 0x0000000f050e72a4 */ /* 0x000fe4000f8e0207 */
[----:B------:R-:W-:Y:S11]  /*52b0*/  UIMAD UR13, UR6, UR34, UR4 ;  /* 0x00000022060d72a4 */ /* 0x000ff6000f8e0204 */
[----:B------:R-:W-:Y:S01]  /*52c0*/  @!UPT UIADD3 URZ, UPT, UPT, URZ, URZ, URZ ;  /* 0x000000fffffff290 */ /* 0x000fe2000fffe0ff */
.L_x_95:
[----:B------:R-:W4:Y:S01]  /*52d0*/  @!UP2 LDCU.128 UR8, c[0x0][0xb10] ;  /* 0x00016200ff08a7ac */ /* 0x000f220008000c00 */
[C---:B-1----:R-:W-:Y:S02]  /*52e0*/  ISETP.NE.U32.AND P1, PT, R4.reuse, RZ, PT ;  /* 0x000000ff0400720c */ /* 0x042fe40003f25070 */
[----:B------:R-:W-:Y:S02]  /*52f0*/  ISETP.NE.U32.AND P0, PT, R4, RZ, PT ;  /* 0x000000ff0400720c */ /* 0x000fe40003f05070 */
[C---:B------:R-:W-:Y:S02]  /*5300*/  ISETP.NE.AND.EX P1, PT, R5.reuse, RZ, PT, P1 ;  /* 0x000000ff0500720c */ /* 0x040fe40003f25310 */
[----:B------:R-:W-:Y:S01]  /*5310*/  ISETP.NE.AND.EX P0, PT, R5, RZ, PT, P0 ;  /* 0x000000ff0500720c */ /* 0x000fe20003f05300 */
[----:B------:R-:W1:Y:S01]  /*5320*/  @!UP2 LDCU UR5, c[0x0][0xb0c] ;  /* 0x00016180ff05a7ac */ /* 0x000e620008000800 */
[----:B------:R-:W-:Y:S02]  /*5330*/  USHF.L.U32 UR26, UR26, 0x6, URZ ;  /* 0x000000061a1a7899 */ /* 0x000fe400080006ff */
[----:B------:R-:W-:Y:S02]  /*5340*/  USHF.L.U32 UR27, UR20, 0x6, URZ ;  /* 0x00000006141b7899 */ /* 0x000fe400080006ff */
[----:B----4-:R-:W-:Y:S07]  /*5350*/  UIMAD.WIDE.U32 UR6, UR14, UR8, URZ ;  /* 0x000000080e0672a5 */ /* 0x010fee000f8e00ff */
[----:B------:R-:W-:Y:S01]  /*5360*/  @!UP2 UMOV UR4, UR7 ;  /* 0x000000070004ac82 */ /* 0x000fe20008000000 */
[----:B-1----:R-:W-:Y:S02]  /*5370*/  @!UP2 UISETP.NE.AND UP0, UPT, UR5, 0x1, UPT ;  /* 0x000000010500a88c */ /* 0x002fe4000bf05270 */
[----:B------:R-:W-:Y:S02]  /*5380*/  @!UP2 USHF.R.U32.HI UR4, URZ, UR9, UR4 ;  /* 0x00000009ff04a299 */ /* 0x000fe40008011604 */
[----:B------:R-:W-:Y:S02]  /*5390*/  UIMAD.WIDE.U32 UR6, UR13, UR11, URZ ;  /* 0x0000000b0d0672a5 */ /* 0x000fe4000f8e00ff */
[----:B------:R-:W-:Y:S02]  /*53a0*/  @!UP2 USEL UR8, UR14, UR4, !UP0 ;  /* 0x000000040e08a287 */ /* 0x000fe4000c000000 */
[----:B------:R-:W-:Y:S03]  /*53b0*/  @!UP2 UISETP.NE.AND UP0, UPT, UR10, 0x1, UPT ;  /* 0x000000010a00a88c */ /* 0x000fe6000bf05270 */
[----:B------:R-:W-:Y:S02]  /*53c0*/  @!UP2 UMOV UR6, UR7 ;  /* 0x000000070006ac82 */ /* 0x000fe40008000000 */
[----:B------:R-:W1:Y:S02]  /*53d0*/  @!UP2 LDCU UR4, c[0x0][0xb20] ;  /* 0x00016400ff04a7ac */ /* 0x000e640008000800 */
[----:B-1----:R-:W-:Y:S04]  /*53e0*/  @!UP2 USHF.R.U32.HI UR6, URZ, UR4, UR6 ;  /* 0x00000004ff06a299 */ /* 0x002fe80008011606 */
[----:B------:R-:W-:Y:S04]  /*53f0*/  @!UP2 USEL UR6, UR13, UR6, !UP0 ;  /* 0x000000060d06a287 */ /* 0x000fe8000c000000 */
[----:B------:R-:W-:Y:S02]  /*5400*/  @!UP2 UIADD3 UR4, UPT, UPT, -UR8, UR6, URZ ;  /* 0x000000060804a290 */ /* 0x000fe4000fffe1ff */
[----:B------:R-:W-:Y:S02]  /*5410*/  @!UP2 UIADD3 UR6, UPT, UPT, UR8, -UR6, URZ ;  /* 0x800000060806a290 */ /* 0x000fe4000fffe0ff */
[----:B------:R-:W-:Y:S02]  /*5420*/  @!UP2 UIMAD UR14, UR4, UR5, UR14 ;  /* 0x00000005040ea2a4 */ /* 0x000fe4000f8e020e */
[----:B------:R-:W-:Y:S01]  /*5430*/  @!UP2 UIMAD UR13, UR6, UR10, UR13 ;  /* 0x0000000a060da2a4 */ /* 0x000fe2000f8e020d */
[----:B------:R-:W-:Y:S11]  /*5440*/  BRA.U UP3, `(.L_x_96) ;  /* 0x0000000103107547 */ /* 0x000ff6000b800000 */
[----:B---3--:R-:W-:Y:S04]  /*5450*/  MOV R0, UR40 ;  /* 0x0000002800007c02 */ /* 0x008fe80008000f00 */
[----:B------:R-:W-:Y:S04]  /*5460*/  SHF.L.U32 R9, R0, 0x1f, RZ ;  /* 0x0000001f00097819 */ /* 0x000fe800000006ff */
[----:B------:R-:W1:Y:S02]  /*5470*/  SYNCS.PHASECHK.TRANS64.TRYWAIT P2, [UR29+0xb8], R9 ;  /* 0x0000b809ff0075a7 */ /* 0x000e64000804111d */
[----:B-1----:R-:W-:Y:S05]  /*5480*/  @!P2 BRA `(.L_x_97) ;  /* 0x0000003400c4a947 */ /* 0x002fea0003800000 */
.L_x_96:
[----:B------:R-:W-:Y:S05]  /*5490*/  @!P1 BRA `(.L_x_98) ;  /* 0x0000000000309947 */ /* 0x000fea0003800000 */
[----:B------:R-:W-:Y:S01]  /*54a0*/  ISETP.NE.U32.AND P1, PT, R2, RZ, PT ;  /* 0x000000ff0200720c */ /* 0x000fe20003f25070 */
[----:B------:R-:W4:Y:S01]  /*54b0*/  LDCU.64 UR4, c[0x0][0x358] ;  /* 0x00006b00ff0477ac */ /* 0x000f220008000a00 */
[----:B------:R-:W-:Y:S02]  /*54c0*/  IMAD.MOV.U32 R27, RZ, RZ, 0x1 ;  /* 0x00000001ff1b7424 */ /* 0x000fe400078e00ff */
[----:B------:R-:W-:Y:S11]  /*54d0*/  ISETP.NE.AND.EX P1, PT, R3, RZ, PT, P1 ;  /* 0x000000ff0300720c */ /* 0x000ff60003f25310 */
[----:B------:R-:W-:Y:S02]  /*54e0*/  @!UPT UIADD3 URZ, UPT, UPT, URZ, URZ, URZ ;  /* 0x000000fffffff290 */ /* 0x000fe4000fffe0ff */
[----:B-1----:R-:W1:Y:S01]  /*54f0*/  @P1 LDC.64 R8, c[0x0][0x888] ;  /* 0x00022200ff081b82 */ /* 0x002e620000000a00 */
[----:B---3--:R-:W-:Y:S04]  /*5500*/  @P1 IMAD R0, R4, UR36, RZ ;  /* 0x0000002404001c24 */ /* 0x008fe8000f8e02ff */
[----:B-1----:R-:W-:Y:S04]  /*5510*/  @P1 IMAD.WIDE R8, R0, 0x4, R8 ;  /* 0x0000000400081825 */ /* 0x002fe800078e0208 */
[----:B------:R-:W-:Y:S01]  /*5520*/  HFMA2 R0, -RZ, RZ, 0, 5.9604644775390625e-08 ;  /* 0x00000001ff007431 */ /* 0x000fe200000001ff */
[----:B----45:R4:W5:Y:S04]  /*5530*/  @P1 LDG.E R26, desc[UR4][R8.64] ;  /* 0x00000004081a1981 */ /* 0x030968000c1e1900 */
[----:B------:R-:W-:Y:S01]  /*5540*/  @!P1 PRMT R27, R0, 0x7610, R27 ;  /* 0x00007610001b9816 */ /* 0x000fe2000000001b */
[----:B----4-:R-:W1:Y:S06]  /*5550*/  @!P1 LDC R26, c[0x0][0x880] ;  /* 0x00022000ff1a9b82 */ /* 0x010e6c0000000800 */
.L_x_98:
[----:B-1---5:R-:W-:Y:S01]  /*5560*/  @!P0 FSETP.EQ.AND P1, PT, R26, RZ, PT ;  /* 0x000000ff1a00820b */ /* 0x022fe20003f22000 */
[----:B------:R-:W-:Y:S01]  /*5570*/  @!UPT UIADD3 URZ, UPT, UPT, URZ, URZ, URZ ;  /* 0x000000fffffff290 */ /* 0x000fe2000fffe0ff */
[----:B------:R-:W-:Y:S11]  /*5580*/  @!P0 BRA `(.L_x_99) ;  /* 0x0000000000188947 */ /* 0x000ff60003800000 */
[----:B------:R-:W-:Y:S02]  /*5590*/  LOP3.LUT P0, RZ, R27, 0xff, RZ, 0xc0, !PT ;  /* 0x000000ff1bff7812 */ /* 0x000fe4000780c0ff */
[----:B------:R-:W-:Y:S04]  /*55a0*/  ISETP.NE.U32.AND P1, PT, R2, RZ, PT ;  /* 0x000000ff0200720c */ /* 0x000fe80003f25070 */
[----:B------:R-:W-:Y:S04]  /*55b0*/  ISETP.NE.AND.EX P1, PT, R3, RZ, PT, P1 ;  /* 0x000000ff0300720c */ /* 0x000fe80003f25310 */
[----:B------:R-:W-:Y:S03]  /*55c0*/  PLOP3.LUT P1, PT, P1, PT, PT, 0x8, 0x80 ;  /* 0x000000000080781c */ /* 0x000fe60000f2e170 */
[----:B------:R-:W-:Y:S11]  /*55d0*/  @P0 FSETP.EQ.AND P1, PT, R26, RZ, PT ;  /* 0x000000ff1a00020b */ /* 0x000ff60003f22000 */
[----:B------:R-:W-:Y:S02]  /*55e0*/  @!UPT UIADD3 URZ, UPT, UPT, URZ, URZ, URZ ;  /* 0x000000fffffff290 */ /* 0x000fe4000fffe0ff */
.L_x_99:
[----:B------:R-:W-:Y:S01]  /*55f0*/  ULEA UR4, UR12, UR29, 0x3 ;  /* 0x0000001d0c047291 */ /* 0x000fe2000f8e18ff */
[----:B------:R-:W-:Y:S02]  /*5600*/  SHF.L.U32 R9, R15, 0x1f, RZ ;  /* 0x0000001f0f097819 */ /* 0x000fe400000006ff */
[----:B------:R-:W-:Y:S04]  /*5610*/  ELECT P0, URZ, PT ;  /* 0x0000000000ff782f */ /* 0x000fe80003800000 */
[----:B------:R-:W-:Y:S02]  /*5620*/  PLOP3.LUT P1, PT, P1, P0, PT, 0xf2, 0x2f ;  /* 0x00000000002f781c */ /* 0x000fe40000f21e72 */
[----:B------:R-:W1:Y:S11]  /*5630*/  SYNCS.PHASECHK.TRANS64.TRYWAIT P2, [UR4+0x98], R9 ;  /* 0x00009809ff0075a7 */ /* 0x000e760008041104 */
[----:B------:R-:W-:Y:S05]  /*5640*/  @!P1 IADD3 R8, P0, PT, R16, 0x580, RZ ;  /* 0x0000058010089810 */ /* 0x000fea0007f1e0ff */
[----:B------:R-:W-:Y:S01]  /*5650*/  @!P1 IMAD.X R6, RZ, RZ, R17, P0 ;  /* 0x000000ffff069224 */ /* 0x000fe200000e0611 */
[----:B-1----:R-:W-:Y:S07]  /*5660*/  @!P2 BRA `(.L_x_100) ;  /* 0x000000340064a947 */ /* 0x002fee0003800000 */
.L_x_182:
[----:B------:R-:W-:Y:S01]  /*5670*/  @!P1 R2UR UR6, R6 ;  /* 0x00000000060692ca */ /* 0x000fe200000e0000 */
[----:B------:R-:W-:Y:S01]  /*5680*/  UIADD3 UR5, UPT, UPT, UR12, 0x1, URZ ;  /* 0x000000010c057890 */ /* 0x000fe2000fffe0ff */
[----:B------:R-:W-:Y:S01]  /*5690*/  @!P1 R2UR UR7, R8 ;  /* 0x00000000080792ca */ /* 0x000fe200000e0000 */
[----:B------:R-:W-:Y:S01]  /*56a0*/  UIADD3 UR25, UPT, UPT, UR4, 0x80, URZ ;  /* 0x0000008004197890 */ /* 0x000fe2000fffe0ff */
[----:B-1-3--:R-:W-:Y:S01]  /*56b0*/  @!P1 IMAD.MOV.U32 R0, RZ, RZ, 0x2000 ;  /* 0x00002000ff009424 */ /* 0x00afe200078e00ff */
[----:B------:R-:W-:Y:S01]  /*56c0*/  UISETP.NE.AND UP0, UPT, UR5, 0x3, UPT ;  /* 0x000000030500788c */ /* 0x000fe2000bf05270 */
[----:B------:R-:W-:Y:S01]  /*56d0*/  VIADD R14, R14, 0x1 ;  /* 0x000000010e0e7836 */ /* 0x000fe20000000000 */
[----:B------:R-:W-:Y:S01]  /*56e0*/  UMOV UR18, 0x0 ;  /* 0x0000000000127882 */ /* 0x000fe20000000000 */
[----:B------:R-:W-:Y:S01]  /*56f0*/  UMOV UR19, 0x10000000 ;  /* 0x1000000000137882 */ /* 0x000fe20000000000 */
[----:B------:R-:W-:Y:S02]  /*5700*/  USEL UR21, UR5, URZ, UP0 ;  /* 0x000000ff05157287 */ /* 0x000fe40008000000 */
[----:B------:R-:W-:Y:S02]  /*5710*/  USEL UR9, URZ, 0x1, UP0 ;  /* 0x00000001ff097887 */ /* 0x000fe40008000000 */
[----:B------:R-:W-:Y:S01]  /*5720*/  VOTEU.ALL UP0, P1 ;  /* 0x0000000000ff7886 */ /* 0x000fe20000800000 */
[----:B------:R-:W-:Y:S01]  /*5730*/  IMAD.U32 R9, RZ, RZ, UR6 ;  /* 0x00000006ff097e24 */ /* 0x000fe2000f8e00ff */
[----:B------:R-:W-:Y:S01]  /*5740*/  UMOV UR28, UR36 ;  /* 0x00000024001c7c82 */ /* 0x000fe20008000000 */
[----:B------:R-:W-:Y:S01]  /*5750*/  IMAD.U32 R8, RZ, RZ, UR7 ;  /* 0x00000007ff087e24 */ /* 0x000fe2000f8e00ff */
[----:B------:R-:W-:Y:S01]  /*5760*/  LOP3.LUT R15, R15, UR9, RZ, 0x3c, !PT ;  /* 0x000000090f0f7c12 */ /* 0x000fe2000f8e3cff */
[----:B------:R-:W-:Y:S01]  /*5770*/  @!UP0 ULEA UR5, UR12, UR29, 0xd ;  /* 0x0000001d0c058291 */ /* 0x000fe2000f8e68ff */
[----:B------:R-:W-:Y:S01]  /*5780*/  @!P1 R2UR UR7, R9 ;  /* 0x00000000090792ca */ /* 0x000fe200000e0000 */
[----:B------:R-:W-:Y:S01]  /*5790*/  @!UP0 UIADD3 UR10, UPT, UPT, UR26, 0x20, URZ ;  /* 0x000000201a0a8890 */ /* 0x000fe2000fffe0ff */
[----:B------:R-:W-:Y:S01]  /*57a0*/  @!P1 R2UR UR6, R8 ;  /* 0x00000000080692ca */ /* 0x000fe200000e0000 */
[----:B------:R-:W-:Y:S01]  /*57b0*/  @!UP0 UIADD3 UR24, UPT, UPT, UR5, 0x200, URZ ;  /* 0x0000020005188890 */ /* 0x000fe2000fffe0ff */
[----:B------:R-:W-:Y:S01]  /*57c0*/  SHF.L.U32 R6, R15, 0x1f, RZ ;  /* 0x0000001f0f067819 */ /* 0x000fe200000006ff */
[----:B------:R-:W-:Y:S01]  /*57d0*/  @!UP0 UIADD3 UR8, UPT, UPT, UR5, 0x1200, URZ ;  /* 0x0000120005088890 */ /* 0x000fe2000fffe0ff */
[----:B------:R-:W-:Y:S01]  /*57e0*/  VOTEU.ALL UP0, P1 ;  /* 0x0000000000ff7886 */ /* 0x000fe20000800000 */
[----:B------:R-:W-:Y:S01]  /*57f0*/  UMOV UR11, UR27 ;  /* 0x0000001b000b7c82 */ /* 0x000fe20008000000 */
[----:B------:R-:W-:Y:S01]  /*5800*/  UMOV UR12, UR36 ;  /* 0x00000024000c7c82 */ /* 0x000fe20008000000 */
[----:B------:R-:W-:Y:S01]  /*5810*/  UMOV UR9, UR25 ;  /* 0x0000001900097c82 */ /* 0x000fe20008000000 */
[----:B------:R-:W-:Y:S02]  /*5820*/  UPRMT UR16, UR53, 0x654, UR25 ;  /* 0x0000065435107896 */ /* 0x000fe40008000019 */
[----:B------:R-:W-:Y:S03]  /*5830*/  ULEA UR5, UR21, UR29, 0x3 ;  /* 0x0000001d15057291 */ /* 0x000fe6000f8e18ff */
[----:B------:R1:W-:Y:S01]  /*5840*/  @!UP0 UTMALDG.3D [UR24], [UR6], desc[UR18] ;  /* 0x00001218060085b4 */ /* 0x0003e20008011000 */
[----:B------:R-:W-:Y:S05]  /*5850*/  VOTEU.ALL UP0, P1 ;  /* 0x0000000000ff7886 */ /* 0x000fea0000800000 */
[----:B------:R1:W-:Y:S01]  /*5860*/  @!UP0 UTMALDG.3D [UR8], [UR6], desc[UR18] ;  /* 0x00001208060085b4 */ /* 0x0003e20008011000 */
[----:B------:R1:W-:Y:S01]  /*5870*/  @!P1 SYNCS.ARRIVE.TRANS64.RED.A0TR RZ, [UR4+0x80], R0 ;  /* 0x00008000ffff99a7 */ /* 0x0003e20008300404 */
[----:B------:R-:W-:Y:S01]  /*5880*/  SYNCS.ARRIVE.TRANS64.RED.A1T0 RZ, [UR16], RZ ;  /* 0x000000ffffff79a7 */ /* 0x000fe20008100410 */
[----:B------:R-:W3:Y:S02]  /*5890*/  SYNCS.PHASECHK.TRANS64.TRYWAIT P0, [UR5+0x98], R6 ;  /* 0x00009806ff0075a7 */ /* 0x000ee40008001105 */
[----:B-1-3--:R-:W-:Y:S05]  /*58a0*/  @!P0 BRA `(.L_x_101) ;  /* 0x0000003000ec8947 */ /* 0x00afea0003800000 */
.L_x_184:
[----:B------:R-:W-:Y:S01]  /*58b0*/  UIADD3 UR17, UPT, UPT, UR5, 0x80, URZ ;  /* 0x0000008005117890 */ /* 0x000fe2000fffe0ff */
[----:B-1----:R-:W-:Y:S01]  /*58c0*/  @!P1 IADD3 R6, P0, PT, R16, 0x580, RZ ;  /* 0x0000058010069810 */ /* 0x002fe20007f1e0ff */
[----:B------:R-:W-:Y:S01]  /*58d0*/  UPLOP3.LUT UP3, UPT, UPT, UPT, UPT, 0x80, 0x8 ;  /* 0x000000000008789c */ /* 0x000fe20003f6f070 */
[----:B------:R-:W-:Y:S01]  /*58e0*/  R2UR UR43, R69 ;  /* 0x00000000452b72ca */ /* 0x000fe200000e0000 */
[----:B------:R-:W-:Y:S01]  /*58f0*/  UMOV UR24, 0x0 ;  /* 0x0000000000187882 */ /* 0x000fe20000000000 */
[----:B------:R-:W-:Y:S01]  /*5900*/  @!P1 R2UR UR6, R6 ;  /* 0x00000000060692ca */ /* 0x000fe200000e0000 */
[----:B------:R-:W-:Y:S01]  /*5910*/  @!P1 IMAD.X R0, RZ, RZ, R17, P0 ;  /* 0x000000ffff009224 */ /* 0x000fe200000e0611 */
[----:B------:R-:W-:Y:S01]  /*5920*/  UMOV UR25, 0x10000000 ;  /* 0x1000000000197882 */ /* 0x000fe20000000000 */
[----:B------:R-:W-:Y:S01]  /*5930*/  UMOV UR19, UR27 ;  /* 0x0000001b00137c82 */ /* 0x000fe20008000000 */
[----:B------:R-:W-:Y:S01]  /*5940*/  UMOV UR20, UR36 ;  /* 0x0000002400147c82 */ /* 0x000fe20008000000 */
[----:B------:R-:W-:Y:S01]  /*5950*/  UMOV UR11, UR27 ;  /* 0x0000001b000b7c82 */ /* 0x000fe20008000000 */
[----:B------:R-:W-:Y:S01]  /*5960*/  @!P1 R2UR UR4, R0 ;  /* 0x00000000000492ca */ /* 0x000fe200000e0000 */
[----:B------:R-:W-:Y:S01]  /*5970*/  UMOV UR12, UR36 ;  /* 0x00000024000c7c82 */ /* 0x000fe20008000000 */
[----:B------:R-:W-:Y:S01]  /*5980*/  UMOV UR9, UR17 ;  /* 0x0000001100097c82 */ /* 0x000fe20008000000 */
[----:B------:R-:W-:Y:S01]  /*5990*/  VOTEU.ALL UP0, P1 ;  /* 0x0000000000ff7886 */ /* 0x000fe20000800000 */
[----:B------:R-:W-:Y:S01]  /*59a0*/  R2UR UR28, R70 ;  /* 0x00000000461c72ca */ /* 0x000fe200000e0000 */
[----:B------:R-:W-:Y:S01]  /*59b0*/  UMOV UR36, UR30 ;  /* 0x0000001e00247c82 */ /* 0x000fe20008000000 */
[----:B------:R-:W-:Y:S01]  /*59c0*/  ISETP.NE.AND P0, PT, R14, 0x2, PT ;  /* 0x000000020e00780c */ /* 0x000fe20003f05270 */
[----:B------:R-:W-:Y:S01]  /*59d0*/  IMAD.U32 R8, RZ, RZ, UR6 ;  /* 0x00000006ff087e24 */ /* 0x000fe2000f8e00ff */
[----:B------:R-:W-:Y:S02]  /*59e0*/  @!UP0 UIADD3 UR18, UPT, UPT, UR26, 0x10, URZ ;  /* 0x000000101a128890 */ /* 0x000fe4000fffe0ff */
[----:B------:R-:W-:Y:S01]  /*59f0*/  @!UP0 UIADD3 UR10, UPT, UPT, UR26, 0x30, URZ ;  /* 0x000000301a0a8890 */ /* 0x000fe2000fffe0ff */
[----:B------:R-:W-:Y:S01]  /*5a00*/  SEL R0, RZ, 0x1, P0 ;  /* 0x00000001ff007807 */ /* 0x000fe20000000000 */
[----:B------:R-:W-:Y:S01]  /*5a10*/  UIADD3 UR26, UPT, UPT, UR13, UR43, URZ ;  /* 0x0000002b0d1a7290 */ /* 0x000fe2000fffe0ff */
[----:B------:R-:W-:Y:S01]  /*5a20*/  IMAD.U32 R9, RZ, RZ, UR4 ;  /* 0x00000004ff097e24 */ /* 0x000fe2000f8e00ff */
[----:B------:R-:W-:Y:S01]  /*5a30*/  @!P1 R2UR UR6, R8 ;  /* 0x00000000080692ca */ /* 0x000fe200000e0000 */
[----:B------:R-:W-:Y:S01]  /*5a40*/  @!UP0 ULEA UR4, UR21, UR29, 0xd ;  /* 0x0000001d15048291 */ /* 0x000fe2000f8e68ff */
[----:B------:R-:W-:Y:S02]  /*5a50*/  LOP3.LUT R13, R13, R0, RZ, 0x3c, !PT ;  /* 0x000000000d0d7212 */ /* 0x000fe400078e3cff */
[----:B------:R-:W-:Y:S01]  /*5a60*/  @!P1 R2UR UR7, R9 ;  /* 0x00000000090792ca */ /* 0x000fe200000e0000 */
[----:B------:R-:W-:Y:S01]  /*5a70*/  @!UP0 UIADD3 UR16, UPT, UPT, UR4, 0x200, URZ ;  /* 0x0000020004108890 */ /* 0x000fe2000fffe0ff */
[----:B------:R-:W-:Y:S01]  /*5a80*/  SEL R14, R14, RZ, P0 ;  /* 0x000000ff0e0e7207 */ /* 0x000fe20000000000 */
[----:B------:R-:W-:Y:S01]  /*5a90*/  @!UP0 UIADD3 UR8, UPT, UPT, UR4, 0x1200, URZ ;  /* 0x0000120004088890 */ /* 0x000fe2000fffe0ff */
[----:B------:R-:W-:Y:S01]  /*5aa0*/  VOTEU.ALL UP0, P1 ;  /* 0x0000000000ff7886 */ /* 0x000fe20000800000 */
[----:B------:R-:W-:Y:S08]  /*5ab0*/  UPRMT UR4, UR53, 0x654, UR17 ;  /* 0x0000065435047896 */ /* 0x000ff00008000011 */
[----:B------:R1:W-:Y:S01]  /*5ac0*/  @!UP0 UTMALDG.3D [UR16], [UR6], desc[UR24] ;  /* 0x00001810060085b4 */ /* 0x0003e20008011000 */
[----:B------:R-:W-:Y:S05]  /*5ad0*/  VOTEU.ALL UP0, P1 ;  /* 0x0000000000ff7886 */ /* 0x000fea0000800000 */
[----:B------:R3:W-:Y:S01]  /*5ae0*/  @!UP0 UTMALDG.3D [UR8], [UR6], desc[UR24] ;  /* 0x00001808060085b4 */ /* 0x0007e20008011000 */
[----:B------:R4:W-:Y:S01]  /*5af0*/  @!P1 SYNCS.ARRIVE.TRANS64.RED.A0TR RZ, [UR5+0x80], R7 ;  /* 0x00008007ffff99a7 */ /* 0x0009e20008300405 */
[----:B------:R-:W-:Y:S01]  /*5b00*/  SYNCS.ARRIVE.TRANS64.RED.A1T0 RZ, [UR4], RZ ;  /* 0x000000ffffff79a7 */ /* 0x000fe20008100404 */
[----:B------:R-:W-:Y:S04]  /*5b10*/  UIADD3 UR4, UPT, UPT, UR21, 0x1, URZ ;  /* 0x0000000115047890 */ /* 0x000fe8000fffe0ff */
[----:B------:R-:W-:Y:S04]  /*5b20*/  UISETP.NE.AND UP0, UPT, UR4, 0x3, UPT ;  /* 0x000000030400788c */ /* 0x000fe8000bf05270 */
[----:B------:R-:W-:Y:S02]  /*5b30*/  USEL UR5, URZ, 0x1, UP0 ;  /* 0x00000001ff057887 */ /* 0x000fe40008000000 */
[----:B-1----:R-:W-:Y:S04]  /*5b40*/  UIADD3 UR20, UPT, UPT, UR14, UR28, URZ ;  /* 0x0000001c0e147290 */ /* 0x002fe8000fffe0ff */
[----:B------:R-:W-:Y:S01]  /*5b50*/  LOP3.LUT R15, R15, UR5, RZ, 0x3c, !PT ;  /* 0x000000050f0f7c12 */ /* 0x000fe2000f8e3cff */
[----:B---3--:R-:W-:Y:S01]  /*5b60*/  USEL UR12, UR4, URZ, UP0 ;  /* 0x000000ff040c7287 */ /* 0x008fe20008000000 */
[----:B------:R-:W-:Y:S11]  /*5b70*/  BRA.U UP1, `(.L_x_102) ;  /* 0xfffffff101b47547 */ /* 0x000ff6000b83ffff */
[----:B------:R-:W-:Y:S01]  /*5b80*/  UIADD3 UR29, UPT, UPT, UR29, 0x98, URZ ;  /* 0x000000981d1d7890 */ /* 0x000fe2000fffe0ff */
[----:B------:R-:W-:-:S03]  /*5b90*/  SHF.L.U32 R3, R15, 0x1f, RZ ;  /* 0x0000001f0f037819 */ /* 0x000fc600000006ff */
[----:B------:R-:W-:-:S09]  /*5ba0*/  ULEA UR4, UR12, UR29, 0x3 ;  /* 0x0000001d0c047291 */ /* 0x000fd2000f8e18ff */
[----:B------:R-:W1:Y:S02]  /*5bb0*/  SYNCS.PHASECHK.TRANS64.TRYWAIT P0, [UR4], R3 ;  /* 0x00000003ff0075a7 */ /* 0x000e640008001104 */
[----:B-1----:R-:W-:Y:S05]  /*5bc0*/  @!P0 BRA `(.L_x_103) ;  /* 0x00000030003c8947 */ /* 0x002fea0003800000 */
.L_x_186:
        /* <DEDUP_REMOVED lines=9> */
.L_x_188:
        /* <DEDUP_REMOVED lines=8> */
.L_x_105:
[----:B-1----:R1:W3:Y:S02]  /*5ce0*/  SYNCS.PHASECHK.TRANS64.TRYWAIT P0, [R0+URZ], R3 ;  /* 0x00000003000075a7 */ /* 0x0022e400080011ff */
[----:B---3--:R-:W-:Y:S05]  /*5cf0*/  @!P0 NANOSLEEP.SYNCS 0x989680 ;  /* 0x009896800000895d */ /* 0x008fea0003900000 */
[----:B------:R-:W3:Y:S02]  /*5d00*/  @!P0 SYNCS.PHASECHK.TRANS64 P0, [R0+URZ], R3 ;  /* 0x00000003000085a7 */ /* 0x000ee400080010ff */
[----:B--23--:R-:W-:Y:S05]  /*5d10*/  @P0 EXIT ;  /* 0x000000000000094d */ /* 0x00cfea0003800000 */
[----:B------:R-:W-:Y:S05]  /*5d20*/  BRA `(.L_x_105) ;  /* 0xfffffffc00ec7947 */ /* 0x000fea000383ffff */
.L_x_93:
[----:B------:R-:W-:-:S06]  /*5d30*/  UISETP.GE.AND UP0, UPT, UR22, 0x4, UPT ;  /* 0x000000041600788c */ /* 0x000fcc000bf06270 */
[----:B------:R-:W-:-:S13]  /*5d40*/  PLOP3.LUT P0, PT, PT, PT, UP0, 0x80, 0x8 ;  /* 0x000000000008781c */ /* 0x000fda0003f0f008 */
[----:B-1----:R-:W-:Y:S05]  /*5d50*/  @!P0 EXIT ;  /* 0x000000000000894d */ /* 0x002fea0003800000 */
[----:B------:R-:W-:Y:S01]  /*5d60*/  BAR.SYNC.DEFER_BLOCKING 0x6, 0xa0 ;  /* 0x0182800000007b1d */ /* 0x000fe20000010000 */
[C---:B------:R-:W-:Y:S01]  /*5d70*/  IMAD.SHL.U32 R5, R73.reuse, 0x10, RZ ;  /* 0x0000001049057824 */ /* 0x040fe200078e00ff */
[C---:B------:R-:W-:Y:S01]  /*5d80*/  LOP3.LUT R79, R73.reuse, 0x60, RZ, 0xc0, !PT ;  /* 0x00000060494f7812 */ /* 0x040fe200078ec0ff */
[C---:B------:R-:W-:Y:S01]  /*5d90*/  IMAD.SHL.U32 R6, R68.reuse, 0x200000, RZ ;  /* 0x0020000044067824 */ /* 0x040fe200078e00ff */
[C---:B------:R-:W-:Y:S01]  /*5da0*/  LOP3.LUT R74, R73.reuse, 0x2, RZ, 0xc0, !PT ;  /* 0x00000002494a7812 */ /* 0x040fe200078ec0ff */
[----:B------:R-:W-:Y:S01]  /*5db0*/  IMAD.SHL.U32 R7, R68, 0x200, RZ ;  /* 0x0000020044077824 */ /* 0x000fe200078e00ff */
[----:B------:R-:W-:Y:S02]  /*5dc0*/  UMOV UR49, 0x400 ;  /* 0x0000040000317882 */ /* 0x000fe40000000000 */
[----:B------:R-:W1:Y:S01]  /*5dd0*/  LDC.64 R64, c[0x0][0x888] ;  /* 0x00022200ff407b82 */ /* 0x000e620000000a00 */
[----:B------:R-:W-:Y:S01]  /*5de0*/  ULEA UR49, UR53, UR49, 0x18 ;  /* 0x0000003135317291 */ /* 0x000fe2000f8ec0ff */
[----:B------:R-:W-:Y:S01]  /*5df0*/  IMAD.SHL.U32 R4, R73, 0x2, RZ ;  /* 0x0000000249047824 */ /* 0x000fe200078e00ff */
[----:B------:R-:W-:Y:S01]  /*5e00*/  LOP3.LUT R78, R5, 0x590, RZ, 0xc0, !PT ;  /* 0x00000590054e7812 */ /* 0x000fe200078ec0ff */
[----:B------:R-:W-:Y:S01]  /*5e10*/  IMAD.U32 R23, R73, 0x10000, RZ ;  /* 0x0001000049177824 */ /* 0x000fe200078e00ff */
[----:B------:R-:W-:Y:S01]  /*5e20*/  LOP3.LUT R5, R5, 0x60, RZ, 0xc0, !PT ;  /* 0x0000006005057812 */ /* 0x000fe200078ec0ff */
[----:B------:R-:W-:Y:S01]  /*5e30*/  UIADD3 UR4, UPT, UPT, UR49, 0x200, URZ ;  /* 0x0000020031047890 */ /* 0x000fe2000fffe0ff */
[----:B------:R-:W-:Y:S01]  /*5e40*/  LOP3.LUT R6, R6, 0x200000, RZ, 0xc0, !PT ;  /* 0x0020000006067812 */ /* 0x000fe200078ec0ff */
[----:B------:R-:W2:Y:S01]  /*5e50*/  LDC.64 R66, c[0x0][0x890] ;  /* 0x00022400ff427b82 */ /* 0x000ea20000000a00 */
[----:B------:R-:W-:Y:S01]  /*5e60*/  LOP3.LUT R73, R73, 0x4, RZ, 0xc0, !PT ;  /* 0x0000000449497812 */ /* 0x000fe200078ec0ff */
[----:B------:R-:W-:Y:S01]  /*5e70*/  HFMA2 R76, -RZ, RZ, 0, 0 ;  /* 0x00000000ff4c7431 */ /* 0x000fe200000001ff */
[----:B------:R-:W-:Y:S01]  /*5e80*/  LOP3.LUT R78, R78, 0x200, R7, 0xf8, !PT ;  /* 0x000002004e4e7812 */ /* 0x000fe200078ef807 */
[----:B------:R-:W-:Y:S01]  /*5e90*/  IMAD.MOV.U32 R22, RZ, RZ, RZ ;  /* 0x000000ffff167224 */ /* 0x000fe200078e00ff */
[----:B------:R-:W-:Y:S01]  /*5ea0*/  LOP3.LUT R5, R5, 0xc, R4, 0xf8, !PT ;  /* 0x0000000c05057812 */ /* 0x000fe200078ef804 */
[----:B------:R-:W-:Y:S01]  /*5eb0*/  IMAD.MOV.U32 R72, RZ, RZ, RZ ;  /* 0x000000ffff487224 */ /* 0x000fe200078e00ff */
[----:B------:R-:W-:Y:S01]  /*5ec0*/  LOP3.LUT R23, R6, 0x400000, R23, 0xf8, !PT ;  /* 0x0040000006177812 */ /* 0x000fe200078ef817 */
[----:B------:R-:W3:Y:S01]  /*5ed0*/  LDC.64 R62, c[0x0][0x8b0] ;  /* 0x00022c00ff3e7b82 */ /* 0x000ee20000000a00 */
[----:B------:R-:W4:Y:S01]  /*5ee0*/  LDS R0, [UR49+0x170] ;  /* 0x00017031ff007984 */ /* 0x000f220008000800 */
[----:B------:R-:W-:Y:S01]  /*5ef0*/  IADD3 R77, PT, PT, -R73, 0x2, RZ ;  /* 0x00000002494d7810 */ /* 0x000fe20007ffe1ff */
[----:B------:R-:W-:Y:S01]  /*5f00*/  IMAD.MOV.U32 R75, RZ, RZ, RZ ;  /* 0x000000ffff4b7224 */ /* 0x000fe200078e00ff */
[----:B------:R-:W-:Y:S01]  /*5f10*/  LOP3.LUT R78, R78, R5, RZ, 0xfc, !PT ;  /* 0x000000054e4e7212 */ /* 0x000fe200078efcff */
[----:B------:R-:W-:Y:S01]  /*5f20*/  IMAD.MOV R74, RZ, RZ, -R74 ;  /* 0x000000ffff4a7224 */ /* 0x000fe200078e0a4a */
[----:B------:R-:W-:Y:S01]  /*5f30*/  MOV R80, UR4 ;  /* 0x0000000400507c02 */ /* 0x000fe20008000f00 */
[----:B------:R-:W-:Y:S01]  /*5f40*/  IMAD.MOV R73, RZ, RZ, -R73 ;  /* 0x000000ffff497224 */ /* 0x000fe200078e0a49 */
[----:B------:R-:W1:Y:S01]  /*5f50*/  LDC.64 R60, c[0x0][0x8a8] ;  /* 0x00022a00ff3c7b82 */ /* 0x000e620000000a00 */
[----:B------:R-:W-:Y:S01]  /*5f60*/  IMAD.SHL.U32 R77, R77, 0x10, RZ ;  /* 0x000000104d4d7824 */ /* 0x000fe200078e00ff */
[----:B------:R-:W-:Y:S01]  /*5f70*/  LEA R78, R78, UR4, 0x2 ;  /* 0x000000044e4e7c11 */ /* 0x000fe2000f8e10ff */
[----:B------:R-:W1:Y:S01]  /*5f80*/  LDCU UR61, c[0x0][0x370] ;  /* 0x00006e00ff3d77ac */ /* 0x000e620008000800 */
[----:B------:R-:W-:Y:S01]  /*5f90*/  UMOV UR52, 0x1 ;  /* 0x0000000100347882 */ /* 0x000fe20000000000 */
[----:B------:R-:W1:Y:S01]  /*5fa0*/  LDCU UR43, c[0x0][0xb0c] ;  /* 0x00016180ff2b77ac */ /* 0x000e620008000800 */
[----:B------:R-:W1:Y:S01]  /*5fb0*/  LDCU UR39, c[0x0][0xb30] ;  /* 0x00016600ff2777ac */ /* 0x000e620008000800 */
[----:B------:R-:W1:Y:S01]  /*5fc0*/  LDCU.64 UR54, c[0x0][0x888] ;  /* 0x00011100ff3677ac */ /* 0x000e620008000a00 */
[----:B------:R-:W1:Y:S01]  /*5fd0*/  LDCU.64 UR40, c[0x0][0xb28] ;  /* 0x00016500ff2877ac */ /* 0x000e620008000a00 */
[----:B------:R-:W1:Y:S01]  /*5fe0*/  LDCU.128 UR56, c[0x0][0xb10] ;  /* 0x00016200ff3877ac */ /* 0x000e620008000c00 */
[----:B------:R-:W1:Y:S01]  /*5ff0*/  LDCU UR60, c[0x0][0x374] ;  /* 0x00006e80ff3c77ac */ /* 0x000e620008000800 */
[----:B------:R-:W-:Y:S01]  /*6000*/  UMOV UR48, URZ ;  /* 0x000000ff00307c82 */ /* 0x000fe20008000000 */
[----:B----4-:R-:W-:Y:S01]  /*6010*/  IMAD.IADD R23, R0, 0x1, R23 ;  /* 0x0000000100177824 */ /* 0x010fe200078e0217 */
[----:B------:R-:W-:Y:S01]  /*6020*/  UMOV UR51, URZ ;  /* 0x000000ff00337c82 */ /* 0x000fe20008000000 */
[----:B--2---:R-:W-:-:S05]  /*6030*/  UMOV UR50, URZ ;  /* 0x000000ff00327c82 */ /* 0x004fca0008000000 */
.L_x_136:
[C---:B------:R-:W-:Y:S02]  /*6040*/  LEA R3, R72.reuse, UR49, 0x3 ;  /* 0x0000003148037c11 */ /* 0x040fe4000f8e18ff */
[----:B------:R-:W-:Y:S02]  /*6050*/  SHF.L.U32 R0, R75, 0x1f, RZ ;  /* 0x0000001f4b007819 */ /* 0x000fe400000006ff */
[----:B------:R-:W-:Y:S02]  /*6060*/  LEA R5, R72, UR49, 0x4 ;  /* 0x0000003148057c11 */ /* 0x000fe4000f8e20ff */
[----:B--2---:R-:W2:Y:S02]  /*6070*/  SYNCS.PHASECHK.TRANS64.TRYWAIT P0, [R3+URZ+0xc0], R0 ;  /* 0x0000c000030075a7 */ /* 0x004ea400080011ff */
[----:B--23--:R-:W-:Y:S05]  /*6080*/  @!P0 BRA `(.L_x_106) ;  /* 0x0000002c003c8947 */ /* 0x00cfea0003800000 */
.L_x_189:
        /* <DEDUP_REMOVED lines=8> */
[----:B----4-:R-:W-:Y:S11]  /*6110*/  LOP3.LUT P0, RZ, R6, 0x1, RZ, 0xc0, !PT ;  /* 0x0000000106ff7812 */ /* 0x010ff6000780c0ff */
[----:B------:R-:W-:Y:S02]  /*6120*/  @!UPT UIADD3 URZ, UPT, UPT, URZ, URZ, URZ ;  /* 0x000000fffffff290 */ /* 0x000fe4000fffe0ff */
[----:B-1----:R-:W-:Y:S01]  /*6130*/  VOTEU.ANY UP1, P0 ;  /* 0x0000000000ff7886 */ /* 0x002fe20000020100 */
[----:B------:R-:W-:Y:S01]  /*6140*/  PLOP3.LUT P0, PT, PT, PT, UP1, 0x80, 0x8 ;  /* 0x000000000008781c */ /* 0x000fe20003f0f018 */
[----:B------:R-:W-:Y:S11]  /*6150*/  UP2UR UR63, UPR, URZ, 0x2 ;  /* 0x00000002ff3f7883 */ /* 0x000ff60008000000 */
[----:B------:R-:W-:Y:S01]  /*6160*/  @!UPT UIADD3 URZ, UPT, UPT, URZ, URZ, URZ ;  /* 0x000000fffffff290 */ /* 0x000fe2000fffe0ff */
[----:B--2---:R-:W-:Y:S02]  /*6170*/  @P0 SHF.R.U32.HI R0, RZ, 0x10, R5 ;  /* 0x00000010ff000819 */ /* 0x004fe40000011605 */
        /* <DEDUP_REMOVED lines=12> */
[----:B------:R-:W2:Y:S01]  /*6240*/  LDCU UR12, c[0x0][0xb20] ;  /* 0x00016400ff0c77ac */ /* 0x000ea20008000800 */
[----:B------:R-:W-:Y:S02]  /*6250*/  UIMAD.WIDE.U32 UR4, UR60, UR59, URZ ;  /* 0x0000003b3c0472a5 */ /* 0x000fe4000f8e00ff */
[----:B------:R-:W-:Y:S02]  /*6260*/  UIMAD.WIDE.U32 UR6, UR61, UR56, URZ ;  /* 0x000000383d0672a5 */ /* 0x000fe4000f8e00ff */
[----:B------:R-:W-:Y:S02]  /*6270*/  UISETP.NE.AND UP0, UPT, UR58, 0x1, UPT ;  /* 0x000000013a00788c */ /* 0x000fe4000bf05270 */
[----:B------:R-:W-:Y:S02]  /*6280*/  UIMAD.WIDE.U32 UR8, UR37, UR59, URZ ;  /* 0x0000003b250872a5 */ /* 0x000fe4000f8e00ff */
[----:B------:R-:W-:Y:S02]  /*6290*/  UIMAD.WIDE.U32 UR10, UR38, UR56, URZ ;  /* 0x00000038260a72a5 */ /* 0x000fe4000f8e00ff */
[----:B------:R-:W-:Y:S02]  /*62a0*/  UISETP.NE.AND UP1, UPT, UR43, 0x1, UPT ;  /* 0x000000012b00788c */ /* 0x000fe4000bf25270 */
[----:B------:R-:W-:Y:S01]  /*62b0*/  UISETP.NE.AND UP2, UPT, UR42, 0x1, UPT ;  /* 0x000000012a00788c */ /* 0x000fe2000bf45270 */
[----:B------:R-:W-:Y:S02]  /*62c0*/  UMOV UR4, UR5 ;  /* 0x0000000500047c82 */ /* 0x000fe40008000000 */
[----:B--2---:R-:W-:Y:S03]  /*62d0*/  USHF.R.U32.HI UR5, URZ, UR12, UR4 ;  /* 0x0000000cff057299 */ /* 0x004fe60008011604 */
[----:B------:R-:W-:Y:S02]  /*62e0*/  UMOV UR4, UR7 ;  /* 0x0000000700047c82 */ /* 0x000fe40008000000 */
[----:B------:R-:W-:Y:S02]  /*62f0*/  USHF.R.U32.HI UR7, URZ, UR57, UR4 ;  /* 0x00000039ff077299 */ /* 0x000fe40008011604 */
[----:B------:R-:W-:Y:S02]  /*6300*/  USEL UR4, UR60, UR5, !UP0 ;  /* 0x000000053c047287 */ /* 0x000fe4000c000000 */
[----:B------:R-:W-:Y:S01]  /*6310*/  USEL UR7, UR61, UR7, !UP1 ;  /* 0x000000073d077287 */ /* 0x000fe2000c800000 */
[----:B------:R-:W-:Y:S01]  /*6320*/  UMOV UR5, UR9 ;  /* 0x0000000900057c82 */ /* 0x000fe20008000000 */
[----:B------:R-:W-:Y:S02]  /*6330*/  UIMAD.WIDE.U32 UR8, UR4, UR40, URZ ;  /* 0x00000028040872a5 */ /* 0x000fe4000f8e00ff */
[----:B------:R-:W-:Y:S03]  /*6340*/  USHF.R.U32.HI UR6, URZ, UR12, UR5 ;  /* 0x0000000cff067299 */ /* 0x000fe60008011605 */
[----:B------:R-:W-:Y:S01]  /*6350*/  UMOV UR5, UR11 ;  /* 0x0000000b00057c82 */ /* 0x000fe20008000000 */
[----:B------:R-:W-:Y:S02]  /*6360*/  UIMAD.WIDE.U32 UR10, UR7, UR40, URZ ;  /* 0x00000028070a72a5 */ /* 0x000fe4000f8e00ff */
[----:B------:R-:W-:Y:S02]  /*6370*/  USHF.R.U32.HI UR12, URZ, UR57, UR5 ;  /* 0x00000039ff0c7299 */ /* 0x000fe40008011605 */
[----:B------:R-:W-:Y:S01]  /*6380*/  USEL UR6, UR37, UR6, !UP0 ;  /* 0x0000000625067287 */ /* 0x000fe2000c000000 */
[----:B------:R-:W-:Y:S02]  /*6390*/  UMOV UR5, UR9 ;  /* 0x0000000900057c82 */ /* 0x000fe40008000000 */
[----:B------:R-:W-:Y:S01]  /*63a0*/  UMOV UR10, UR11 ;  /* 0x0000000b000a7c82 */ /* 0x000fe20008000000 */
[----:B------:R-:W-:Y:S02]  /*63b0*/  @UP2 USHF.R.U32.HI UR4, URZ, UR41, UR5 ;  /* 0x00000029ff042299 */ /* 0x000fe40008011605 */
[----:B------:R-:W-:Y:S02]  /*63c0*/  @UP2 USHF.R.U32.HI UR7, URZ, UR41, UR10 ;  /* 0x00000029ff072299 */ /* 0x000fe4000801160a */
[----:B------:R-:W-:Y:S02]  /*63d0*/  UIMAD UR4, UR42, UR4, URZ ;  /* 0x000000042a0472a4 */ /* 0x000fe4000f8e02ff */
[----:B------:R-:W-:Y:S02]  /*63e0*/  UIMAD.WIDE.U32 UR10, UR6, UR40, URZ ;  /* 0x00000028060a72a5 */ /* 0x000fe4000f8e00ff */
[----:B------:R-:W-:Y:S02]  /*63f0*/  USEL UR5, UR38, UR12, !UP1 ;  /* 0x0000000c26057287 */ /* 0x000fe4000c800000 */
[----:B------:R-:W-:Y:S02]  /*6400*/  UIMAD UR8, UR42, UR7, URZ ;  /* 0x000000072a0872a4 */ /* 0x000fe4000f8e02ff */
[----:B------:R-:W-:Y:S03]  /*6410*/  UISETP.GE.AND UP0, UPT, UR6, UR4, UPT ;  /* 0x000000040600728c */ /* 0x000fe6000bf06270 */
[----:B------:R-:W-:Y:S01]  /*6420*/  UMOV UR4, UR11 ;  /* 0x0000000b00047c82 */ /* 0x000fe20008000000 */
[----:B------:R-:W-:Y:S02]  /*6430*/  UISETP.GE.OR UP0, UPT, UR5, UR8, UP0 ;  /* 0x000000080500728c */ /* 0x000fe40008706670 */
[----:B------:R-:W-:Y:S02]  /*6440*/  USHF.R.U32.HI UR4, URZ, UR41, UR4 ;  /* 0x00000029ff047299 */ /* 0x000fe40008011604 */
[----:B------:R-:W-:Y:S02]  /*6450*/  UIMAD.WIDE.U32 UR8, UR5, UR40, URZ ;  /* 0x00000028050872a5 */ /* 0x000fe4000f8e00ff */
[----:B------:R-:W-:Y:S02]  /*6460*/  USEL UR11, UR6, UR4, !UP2 ;  /* 0x00000004060b7287 */ /* 0x000fe4000d000000 */
[----:B------:R-:W-:Y:S02]  /*6470*/  UIADD3 UR8, UPT, UPT, -UR5, URZ, URZ ;  /* 0x000000ff05087290 */ /* 0x000fe4000fffe1ff */
[----:B------:R-:W-:Y:S01]  /*6480*/  UIADD3 UR10, UPT, UPT, -UR11, URZ, URZ ;  /* 0x000000ff0b0a7290 */ /* 0x000fe2000fffe1ff */
[----:B------:R-:W-:Y:S01]  /*6490*/  @!UP0 UMOV UR4, UR9 ;  /* 0x0000000900048c82 */ /* 0x000fe20008000000 */
[----:B------:R-:W-:Y:S02]  /*64a0*/  UIADD3 UR9, UPT, UPT, -UR6, URZ, URZ ;  /* 0x000000ff06097290 */ /* 0x000fe4000fffe1ff */
[----:B------:R-:W-:Y:S02]  /*64b0*/  @!UP0 USHF.R.U32.HI UR4, URZ, UR41, UR4 ;  /* 0x00000029ff048299 */ /* 0x000fe40008011604 */
[----:B------:R-:W-:Y:S02]  /*64c0*/  UIMAD UR10, UR42, UR10, UR6 ;  /* 0x0000000a2a0a72a4 */ /* 0x000fe4000f8e0206 */
[----:B------:R-:W-:Y:S04]  /*64d0*/  @!UP0 USEL UR4, UR5, UR4, !UP2 ;  /* 0x0000000405048287 */ /* 0x000fe8000d000000 */
[----:B------:R-:W-:Y:S02]  /*64e0*/  @!UP0 UIMAD UR10, UR7, UR10, UR4 ;  /* 0x0000000a070a82a4 */ /* 0x000fe4000f8e0204 */
[----:B------:R-:W-:Y:S02]  /*64f0*/  @!UP0 UIADD3 UR11, UPT, UPT, UR11, -UR4, URZ ;  /* 0x800000040b0b8290 */ /* 0x000fe4000fffe0ff */
[----:B------:R-:W-:Y:S02]  /*6500*/  UIMAD UR7, UR43, UR8, UR38 ;  /* 0x000000082b0772a4 */ /* 0x000fe4000f8e0226 */
[----:B------:R-:W-:Y:S02]  /*6510*/  @!UP0 UIMAD UR6, UR11, UR42, UR5 ;  /* 0x0000002a0b0682a4 */ /* 0x000fe4000f8e0205 */
[----:B------:R-:W-:Y:S01]  /*6520*/  UIMAD UR4, UR58, UR9, UR37 ;  /* 0x000000093a0472a4 */ /* 0x000fe2000f8e0225 */
[----:B------:R-:W-:Y:S02]  /*6530*/  @!UP0 UMOV UR5, UR10 ;  /* 0x0000000a00058c82 */ /* 0x000fe40008000000 */
[----:B------:R-:W-:Y:S02]  /*6540*/  UIMAD UR38, UR5, UR43, UR7 ;  /* 0x0000002b052672a4 */ /* 0x000fe4000f8e0207 */
[----:B------:R-:W-:Y:S11]  /*6550*/  UIMAD UR37, UR6, UR58, UR4 ;  /* 0x0000003a062572a4 */ /* 0x000ff6000f8e0204 */
[----:B------:R-:W-:Y:S01]  /*6560*/  @!UPT UIADD3 URZ, UPT, UPT, URZ, URZ, URZ ;  /* 0x000000fffffff290 */ /* 0x000fe2000fffe0ff */
.L_x_107:
[----:B------:R-:W-:Y:S01]  /*6570*/  UISETP.NE.AND UP0, UPT, UR39, 0x1, UPT ;  /* 0x000000012700788c */ /* 0x000fe2000bf05270 */
[----:B------:R-:W-:Y:S01]  /*6580*/  R2UR UR11, R80 ;  /* 0x00000000500b72ca */ /* 0x000fe200000e0000 */
[----:B------:R-:W-:Y:S01]  /*6590*/  USHF.L.U32 UR46, UR20, 0x6, URZ ;  /* 0x00000006142e7899 */ /* 0x000fe200080006ff */
[----:B------:R-:W-:Y:S01]  /*65a0*/  IADD3 R72, PT, PT, R72, 0x1, RZ ;  /* 0x0000000148487810 */ /* 0x000fe20007ffe0ff */
[----:B------:R-:W-:Y:S07]  /*65b0*/  USHF.L.U32 UR45, UR26, 0x6, URZ ;  /* 0x000000061a2d7899 */ /* 0x000fee00080006ff */
[----:B------:R-:W2:Y:S01]  /*65c0*/  @!UP0 LDCU.128 UR12, c[0x0][0xb10] ;  /* 0x00016200ff0c87ac */ /* 0x000ea20008000c00 */
[----:B------:R-:W4:Y:S01]  /*65d0*/  @!UP0 LDCU UR5, c[0x0][0xb0c] ;  /* 0x00016180ff0587ac */ /* 0x000f220008000800 */
[----:B------:R-:W3:Y:S01]  /*65e0*/  @!UP0 LDCU UR10, c[0x0][0xb20] ;  /* 0x00016400ff0a87ac */ /* 0x000ee20008000800 */
[----:B--2---:R-:W-:Y:S02]  /*65f0*/  UIMAD.WIDE.U32 UR8, UR38, UR12, URZ ;  /* 0x0000000c260872a5 */ /* 0x004fe4000f8e00ff */
[----:B------:R-:W-:Y:S02]  /*6600*/  UIMAD.WIDE.U32 UR6, UR37, UR15, URZ ;  /* 0x0000000f250672a5 */ /* 0x000fe4000f8e00ff */
[----:B------:R-:W-:Y:S03]  /*6610*/  @!UP0 UISETP.NE.AND UP1, UPT, UR14, 0x1, UPT ;  /* 0x000000010e00888c */ /* 0x000fe6000bf25270 */
[----:B------:R-:W-:Y:S01]  /*6620*/  @!UP0 UMOV UR4, UR9 ;  /* 0x0000000900048c82 */ /* 0x000fe20008000000 */
[----:B----4-:R-:W-:Y:S02]  /*6630*/  @!UP0 UISETP.NE.AND UP2, UPT, UR5, 0x1, UPT ;  /* 0x000000010500888c */ /* 0x010fe4000bf45270 */
[----:B------:R-:W-:Y:S01]  /*6640*/  @!UP0 USHF.R.U32.HI UR4, URZ, UR13, UR4 ;  /* 0x0000000dff048299 */ /* 0x000fe20008011604 */
[----:B------:R-:W-:Y:S02]  /*6650*/  @!UP0 UMOV UR6, UR7 ;  /* 0x0000000700068c82 */ /* 0x000fe40008000000 */
[----:B---3--:R-:W-:Y:S02]  /*6660*/  @!UP0 USHF.R.U32.HI UR6, URZ, UR10, UR6 ;  /* 0x0000000aff068299 */ /* 0x008fe40008011606 */
[----:B------:R-:W-:Y:S02]  /*6670*/  @!UP0 USEL UR7, UR38, UR4, !UP2 ;  /* 0x0000000426078287 */ /* 0x000fe4000d000000 */
[----:B------:R-:W-:Y:S04]  /*6680*/  @!UP0 USEL UR6, UR37, UR6, !UP1 ;  /* 0x0000000625068287 */ /* 0x000fe8000c800000 */
[----:B------:R-:W-:Y:S02]  /*6690*/  @!UP0 UIADD3 UR4, UPT, UPT, -UR7, UR6, URZ ;  /* 0x0000000607048290 */ /* 0x000fe4000fffe1ff */
[----:B------:R-:W-:Y:S02]  /*66a0*/  @!UP0 UIADD3 UR6, UPT, UPT, UR7, -UR6, URZ ;  /* 0x8000000607068290 */ /* 0x000fe4000fffe0ff */
[----:B------:R-:W-:Y:S02]  /*66b0*/  @!UP0 UIMAD UR38, UR4, UR5, UR38 ;  /* 0x00000005042682a4 */ /* 0x000fe4000f8e0226 */
[----:B------:R-:W-:Y:S02]  /*66c0*/  @!UP0 UIMAD UR37, UR6, UR14, UR37 ;  /* 0x0000000e062582a4 */ /* 0x000fe4000f8e0225 */
[----:B------:R-:W-:Y:S09]  /*66d0*/  ULOP3.LUT UP0, URZ, UR11, 0x1b0, URZ, 0xc0, !UPT ;  /* 0x000001b00bff7892 */ /* 0x000ff2000f80c0ff */
[----:B------:R-:W-:Y:S05]  /*66e0*/  BRA.U !UP0, `(.L_x_108) ;  /* 0x00000001087c7547 */ /* 0x000fea000b800000 */
[----:B------:R-:W2:Y:S01]  /*66f0*/  LDCU.64 UR8, c[0x4][0x80] ;  /* 0x01001000ff0877ac */ /* 0x000ea20008000a00 */
[----:B------:R-:W-:Y:S01]  /*6700*/  MOV R2, 0x0 ;  /* 0x0000000000027802 */ /* 0x000fe20000000f00 */
[----:B------:R-:W-:Y:S02]  /*6710*/  HFMA2 R12, -RZ, RZ, 0, 5.9604644775390625e-08 ;  /* 0x00000001ff0c7431 */ /* 0x000fe400000001ff */
[----:B------:R-:W-:Y:S01]  /*6720*/  IMAD.MOV.U32 R8, RZ, RZ, 0x70 ;  /* 0x00000070ff087424 */ /* 0x000fe200078e00ff */
[----:B------:R3:W4:Y:S01]  /*6730*/  LDC.64 R14, c[0x4][R2] ;  /* 0x01000000020e7b82 */ /* 0x0007220000000a00 */
[----:B------:R-:W1:Y:S01]  /*6740*/  LDCU.64 UR6, c[0x4][0x88] ;  /* 0x01001100ff0677ac */ /* 0x000e620008000a00 */
[----:B------:R-:W-:Y:S01]  /*6750*/  IMAD.MOV.U32 R13, RZ, RZ, RZ ;  /* 0x000000ffff0d7224 */ /* 0x000fe200078e00ff */
[----:B------:R-:W1:Y:S01]  /*6760*/  LDCU.64 UR4, c[0x4][0x8] ;  /* 0x01000100ff0477ac */ /* 0x000e620008000a00 */
[----:B--2---:R-:W-:Y:S01]  /*6770*/  MOV R5, UR9 ;  /* 0x0000000900057c02 */ /* 0x004fe20008000f00 */
[----:B------:R-:W-:Y:S01]  /*6780*/  IMAD.U32 R4, RZ, RZ, UR8 ;  /* 0x00000008ff047e24 */ /* 0x000fe2000f8e00ff */
[----:B-1----:R-:W-:Y:S01]  /*6790*/  MOV R7, UR7 ;  /* 0x0000000700077c02 */ /* 0x002fe20008000f00 */
[----:B------:R-:W-:Y:S01]  /*67a0*/  IMAD.U32 R6, RZ, RZ, UR6 ;  /* 0x00000006ff067e24 */ /* 0x000fe2000f8e00ff */
[----:B------:R-:W-:Y:S01]  /*67b0*/  MOV R11, UR5 ;  /* 0x00000005000b7c02 */ /* 0x000fe20008000f00 */
[----:B------:R-:W-:Y:S02]  /*67c0*/  IMAD.U32 R10, RZ, RZ, UR4 ;  /* 0x00000004ff0a7e24 */ /* 0x000fe4000f8e00ff */
[----:B------:R-:W-:Y:S07]  /*67d0*/  LEPC R20, `(.L_x_109) ;  /* 0x000000001014794e */ /* 0x000fee0000000000 */
[----:B---345:R-:W-:Y:S05]  /*67e0*/  CALL.ABS.NOINC R14 ;  /* 0x000000000e007343 */ /* 0x038fea0003c00000 */
.L_x_109:
[----:B------:R-:W1:Y:S01]  /*67f0*/  LDCU.64 UR8, c[0x4][0x80] ;  /* 0x01001000ff0877ac */ /* 0x000e620008000a00 */
[----:B------:R-:W2:Y:S01]  /*6800*/  LDC.64 R2, c[0x4][R2] ;  /* 0x0100000002027b82 */ /* 0x000ea20000000a00 */
[----:B------:R-:W-:Y:S02]  /*6810*/  HFMA2 R12, -RZ, RZ, 0, 5.9604644775390625e-08 ;  /* 0x00000001ff0c7431 */ /* 0x000fe400000001ff */
[----:B------:R-:W-:Y:S02]  /*6820*/  IMAD.MOV.U32 R8, RZ, RZ, 0x70 ;  /* 0x00000070ff087424 */ /* 0x000fe400078e00ff */
[----:B------:R-:W-:Y:S01]  /*6830*/  IMAD.MOV.U32 R13, RZ, RZ, RZ ;  /* 0x000000ffff0d7224 */ /* 0x000fe200078e00ff */
[----:B------:R-:W3:Y:S01]  /*6840*/  LDCU.64 UR6, c[0x4][0x88] ;  /* 0x01001100ff0677ac */ /* 0x000ee20008000a00 */
[----:B------:R-:W4:Y:S01]  /*6850*/  LDCU.64 UR4, c[0x4][0x8] ;  /* 0x01000100ff0477ac */ /* 0x000f220008000a00 */
[----:B-1----:R-:W-:Y:S02]  /*6860*/  MOV R4, UR8 ;  /* 0x0000000800047c02 */ /* 0x002fe40008000f00 */
[----:B------:R-:W-:Y:S02]  /*6870*/  MOV R5, UR9 ;  /* 0x0000000900057c02 */ /* 0x000fe40008000f00 */
[----:B---3--:R-:W-:Y:S01]  /*6880*/  MOV R7, UR7 ;  /* 0x0000000700077c02 */ /* 0x008fe20008000f00 */
[----:B------:R-:W-:Y:S01]  /*6890*/  IMAD.U32 R6, RZ, RZ, UR6 ;  /* 0x00000006ff067e24 */ /* 0x000fe2000f8e00ff */
[----:B----4-:R-:W-:Y:S01]  /*68a0*/  MOV R11, UR5 ;  /* 0x00000005000b7c02 */ /* 0x010fe20008000f00 */
[----:B------:R-:W-:Y:S02]  /*68b0*/  IMAD.U32 R10, RZ, RZ, UR4 ;  /* 0x00000004ff0a7e24 */ /* 0x000fe4000f8e00ff */
[----:B------:R-:W-:Y:S07]  /*68c0*/  LEPC R20, `(.L_x_108) ;  /* 0x000000001014794e */ /* 0x000fee0000000000 */
[----:B--2---:R-:W-:Y:S05]  /*68d0*/  CALL.ABS.NOINC R2 ;  /* 0x0000000002007343 */ /* 0x004fea0003c00000 */
.L_x_108:
[----:B------:R-:W-:Y:S02]  /*68e0*/  ISETP.NE.U32.AND P0, PT, RZ, UR54, PT ;  /* 0x00000036ff007c0c */ /* 0x000fe4000bf05070 */
[C---:B------:R-:W-:Y:S02]  /*68f0*/  ISETP.NE.U32.AND P1, PT, R66.reuse, RZ, PT ;  /* 0x000000ff4200720c */ /* 0x040fe40003f25070 */
[----:B------:R-:W-:Y:S02]  /*6900*/  ISETP.NE.U32.AND P4, PT, R66, RZ, PT ;  /* 0x000000ff4200720c */ /* 0x000fe40003f85070 */
[----:B------:R-:W-:Y:S02]  /*6910*/  ISETP.NE.AND.EX P0, PT, RZ, UR55, PT, P0 ;  /* 0x00000037ff007c0c */ /* 0x000fe4000bf05300 */
[C---:B------:R-:W-:Y:S02]  /*6920*/  ISETP.NE.AND.EX P1, PT, R67.reuse, RZ, PT, P1 ;  /* 0x000000ff4300720c */ /* 0x040fe40003f25310 */
[----:B------:R-:W-:Y:S02]  /*6930*/  ISETP.NE.AND.EX P4, PT, R67, RZ, P0, P4 ;  /* 0x000000ff4300720c */ /* 0x000fe40000785340 */
[----:B------:R-:W-:Y:S02]  /*6940*/  ISETP.NE.U32.AND P5, PT, R62, RZ, PT ;  /* 0x000000ff3e00720c */ /* 0x000fe40003fa5070 */
[----:B------:R-:W-:Y:S02]  /*6950*/  ISETP.NE.U32.AND P3, PT, RZ, UR54, PT ;  /* 0x00000036ff007c0c */ /* 0x000fe4000bf65070 */
[----:B------:R-:W-:Y:S02]  /*6960*/  PLOP3.LUT P2, PT, PT, PT, PT, 0x8, 0x80 ;  /* 0x000000000080781c */ /* 0x000fe40003f4e170 */
[----:B------:R-:W-:Y:S02]  /*6970*/  ISETP.NE.AND.EX P5, PT, R63, RZ, PT, P5 ;  /* 0x000000ff3f00720c */ /* 0x000fe40003fa5350 */
[----:B------:R-:W-:Y:S03]  /*6980*/  ISETP.NE.AND.EX P3, PT, RZ, UR55, PT, P3 ;  /* 0x00000037ff007c0c */ /* 0x000fe6000bf65330 */
[----:B------:R-:W-:Y:S01]  /*6990*/  @!P4 PLOP3.LUT P2, PT, P1, PT, PT, 0x80, 0x8 ;  /* 0x000000000008c81c */ /* 0x000fe20000f4f070 */
[----:B------:R-:W-:Y:S01]  /*69a0*/  @!UPT UIADD3 URZ, UPT, UPT, URZ, URZ, URZ ;  /* 0x000000fffffff290 */ /* 0x000fe2000fffe0ff */
[----:B------:R-:W-:Y:S11]  /*69b0*/  @!P1 BRA `(.L_x_110) ;  /* 0x0000000000309947 */ /* 0x000ff60003800000 */
[----:B------:R-:W-:Y:S01]  /*69c0*/  ISETP.NE.U32.AND P0, PT, R64, RZ, PT ;  /* 0x000000ff4000720c */ /* 0x000fe20003f05070 */
[----:B------:R-:W2:Y:S01]  /*69d0*/  LDCU.64 UR4, c[0x0][0x358] ;  /* 0x00006b00ff0477ac */ /* 0x000ea20008000a00 */
[----:B------:R-:W-:Y:S02]  /*69e0*/  IMAD.MOV.U32 R27, RZ, RZ, 0x1 ;  /* 0x00000001ff1b7424 */ /* 0x000fe400078e00ff */
[----:B------:R-:W-:Y:S11]  /*69f0*/  ISETP.NE.AND.EX P0, PT, R65, RZ, PT, P0 ;  /* 0x000000ff4100720c */ /* 0x000ff60003f05300 */
[----:B------:R-:W-:Y:S02]  /*6a00*/  @!UPT UIADD3 URZ, UPT, UPT, URZ, URZ, URZ ;  /* 0x000000fffffff290 */ /* 0x000fe4000fffe0ff */
[----:B------:R-:W3:Y:S01]  /*6a10*/  @P0 LDC.64 R2, c[0x0][0x888] ;  /* 0x00022200ff020b82 */ /* 0x000ee20000000a00 */
[----:B-1----:R-:W-:Y:S04]  /*6a20*/  @P0 IMAD R0, R66, UR36, RZ ;  /* 0x0000002442000c24 */ /* 0x002fe8000f8e02ff */
[----:B---3--:R-:W-:Y:S04]  /*6a30*/  @P0 IMAD.WIDE R2, R0, 0x4, R2 ;  /* 0x0000000400020825 */ /* 0x008fe800078e0202 */
[----:B------:R-:W-:Y:S01]  /*6a40*/  HFMA2 R0, -RZ, RZ, 0, 5.9604644775390625e-08 ;  /* 0x00000001ff007431 */ /* 0x000fe200000001ff */
[----:B--2--5:R2:W5:Y:S04]  /*6a50*/  @P0 LDG.E R26, desc[UR4][R2.64] ;  /* 0x00000004021a0981 */ /* 0x024568000c1e1900 */
[----:B------:R-:W-:Y:S01]  /*6a60*/  @!P0 PRMT R27, R0, 0x7610, R27 ;  /* 0x00007610001b8816 */ /* 0x000fe2000000001b */
[----:B--2---:R-:W3:Y:S06]  /*6a70*/  @!P0 LDC R26, c[0x0][0x880] ;  /* 0x00022000ff1a8b82 */ /* 0x004eec0000000800 */
.L_x_110:
[----:B------:R-:W-:Y:S05]  /*6a80*/  @!P5 BRA `(.L_x_111) ;  /* 0x000000000024d947 */ /* 0x000fea0003800000 */
[----:B------:R-:W-:Y:S01]  /*6a90*/  ISETP.NE.U32.AND P0, PT, R60, RZ, PT ;  /* 0x000000ff3c00720c */ /* 0x000fe20003f05070 */
[----:B------:R-:W2:Y:S03]  /*6aa0*/  LDCU.64 UR4, c[0x0][0x358] ;  /* 0x00006b00ff0477ac */ /* 0x000ea60008000a00 */
[----:B------:R-:W-:Y:S11]  /*6ab0*/  ISETP.NE.AND.EX P0, PT, R61, RZ, PT, P0 ;  /* 0x000000ff3d00720c */ /* 0x000ff60003f05300 */
[----:B------:R-:W-:Y:S02]  /*6ac0*/  @!UPT UIADD3 URZ, UPT, UPT, URZ, URZ, URZ ;  /* 0x000000fffffff290 */ /* 0x000fe4000fffe0ff */
[----:B------:R-:W4:Y:S01]  /*6ad0*/  @P0 LDC.64 R2, c[0x0][0x8a8] ;  /* 0x00022a00ff020b82 */ /* 0x000f220000000a00 */
[----:B-1----:R-:W-:Y:S04]  /*6ae0*/  @P0 IMAD R0, R62, UR36, RZ ;  /* 0x000000243e000c24 */ /* 0x002fe8000f8e02ff */
[----:B----4-:R-:W-:Y:S05]  /*6af0*/  @P0 IMAD.WIDE R2, R0, 0x4, R2 ;  /* 0x0000000400020825 */ /* 0x010fea00078e0202 */
[----:B--2--5:R2:W5:Y:S02]  /*6b00*/  @P0 LDG.E R24, desc[UR4][R2.64] ;  /* 0x0000000402180981 */ /* 0x024564000c1e1900 */
[----:B--2---:R-:W4:Y:S02]  /*6b10*/  @!P0 LDC R24, c[0x0][0x8a0] ;  /* 0x00022800ff188b82 */ /* 0x004f240000000800 */
.L_x_111:
[----:B---3-5:R-:W-:Y:S01]  /*6b20*/  FSETP.NEU.AND P0, PT, R26, RZ, PT ;  /* 0x000000ff1a00720b */ /* 0x028fe20003f0d000 */
[----:B------:R-:W-:Y:S01]  /*6b30*/  ULOP3.LUT UR4, UR52, 0x1, URZ, 0x3c, !UPT ;  /* 0x0000000134047892 */ /* 0x000fe2000f8e3cff */
[----:B------:R-:W-:Y:S01]  /*6b40*/  SEL R5, RZ, 0xffffffff, P3 ;  /* 0xffffffffff057807 */ /* 0x000fe20001800000 */
[----:B------:R-:W-:Y:S01]  /*6b50*/  IMAD.U32 R89, RZ, RZ, UR48 ;  /* 0x00000030ff597e24 */ /* 0x000fe2000f8e00ff */
[----:B------:R-:W-:Y:S01]  /*6b60*/  @!P4 LOP3.LUT P3, RZ, R27, 0xff, RZ, 0xc0, !PT ;  /* 0x000000ff1bffc812 */ /* 0x000fe2000786c0ff */
[----:B------:R-:W-:Y:S01]  /*6b70*/  IMAD.SHL.U32 R84, R74, 0x10, RZ ;  /* 0x000000104a547824 */ /* 0x000fe200078e00ff */
[----:B------:R-:W-:Y:S01]  /*6b80*/  @!P4 SEL R2, RZ, 0xffffffff, P0 ;  /* 0xffffffffff02c807 */ /* 0x000fe20000000000 */
[----:B------:R-:W-:Y:S01]  /*6b90*/  IMAD.U32 R92, RZ, RZ, UR4 ;  /* 0x00000004ff5c7e24 */ /* 0x000fe2000f8e00ff */
[----:B------:R-:W-:Y:S01]  /*6ba0*/  LEA R82, R22, UR49, 0x3 ;  /* 0x0000003116527c11 */ /* 0x000fe2000f8e18ff */
[----:B------:R-:W-:Y:S01]  /*6bb0*/  IMAD.SHL.U32 R89, R89, 0x2000, RZ ;  /* 0x0000200059597824 */ /* 0x000fe200078e00ff */
[----:B------:R-:W-:Y:S01]  /*6bc0*/  @P2 SEL R2, R5, R2, !P3 ;  /* 0x0000000205022207 */ /* 0x000fe20005800000 */
[----:B------:R-:W-:Y:S01]  /*6bd0*/  IMAD.SHL.U32 R83, R73, 0x10, RZ ;  /* 0x0000001049537824 */ /* 0x000fe200078e00ff */
[----:B------:R-:W-:Y:S01]  /*6be0*/  SHF.L.U32 R3, R76, 0x1f, RZ ;  /* 0x0000001f4c037819 */ /* 0x000fe200000006ff */
[----:B------:R-:W-:Y:S01]  /*6bf0*/  IMAD.IADD R87, R78, 0x1, R89 ;  /* 0x000000014e577824 */ /* 0x000fe200078e0259 */
[----:B------:R-:W-:Y:S01]  /*6c00*/  @!P4 LOP3.LUT R2, R2, 0x1, RZ, 0xc0, !PT ;  /* 0x000000010202c812 */ /* 0x000fe200078ec0ff */
[----:B------:R-:W-:Y:S01]  /*6c10*/  BSSY B1, `(.L_x_112) ;  /* 0x0000038000017945 */ /* 0x000fe20003800000 */
[----:B------:R-:W-:Y:S01]  /*6c20*/  IMAD.MOV.U32 R90, RZ, RZ, 0x1 ;  /* 0x00000001ff5a7424 */ /* 0x000fe200078e00ff */
[----:B------:R-:W-:Y:S02]  /*6c30*/  CS2R R58, SRZ ;  /* 0x00000000003a7805 */ /* 0x000fe4000001ff00 */
[----:B------:R-:W-:Y:S01]  /*6c40*/  ISETP.NE.U32.OR P5, PT, R2, 0x1, P4 ;  /* 0x000000010200780c */ /* 0x000fe200027a5470 */
[----:B------:R-:W-:Y:S01]  /*6c50*/  IMAD.U32 R2, RZ, RZ, UR48 ;  /* 0x00000030ff027e24 */ /* 0x000fe2000f8e00ff */
[----:B------:R-:W-:Y:S01]  /*6c60*/  LOP3.LUT P4, R71, R27, 0xff, RZ, 0xc0, !PT ;  /* 0x000000ff1b477812 */ /* 0x000fe2000788c0ff */
[----:B------:R-:W-:Y:S01]  /*6c70*/  IMAD.IADD R88, R87, 0x1, R84 ;  /* 0x0000000157587824 */ /* 0x000fe200078e0254 */
[----:B------:R-:W-:Y:S01]  /*6c80*/  P2R R81, PR, RZ, 0x20 ;  /* 0x00000020ff517803 */ /* 0x000fe20000000000 */
[----:B------:R-:W-:Y:S01]  /*6c90*/  IMAD R25, R22, 0x20, R23 ;  /* 0x0000002016197824 */ /* 0x000fe200078e0217 */
[----:B-1----:R-:W-:Y:S01]  /*6ca0*/  LEA R0, R2, UR49, 0x3 ;  /* 0x0000003102007c11 */ /* 0x002fe2000f8e18ff */
[----:B------:R-:W-:Y:S01]  /*6cb0*/  IMAD.U32 R91, RZ, RZ, UR48 ;  /* 0x00000030ff5b7e24 */ /* 0x000fe2000f8e00ff */
[----:B------:R-:W-:Y:S02]  /*6cc0*/  SEL R2, RZ, 0xffffffff, P0 ;  /* 0xffffffffff027807 */ /* 0x000fe40000000000 */
[----:B------:R-:W-:Y:S02]  /*6cd0*/  CS2R R56, SRZ ;  /* 0x0000000000387805 */ /* 0x000fe4000001ff00 */
[----:B------:R-:W-:Y:S02]  /*6ce0*/  CS2R R54, SRZ ;  /* 0x0000000000367805 */ /* 0x000fe4000001ff00 */
[----:B------:R-:W-:Y:S02]  /*6cf0*/  CS2R R52, SRZ ;  /* 0x0000000000347805 */ /* 0x000fe4000001ff00 */
[----:B------:R-:W-:Y:S02]  /*6d00*/  @P1 SEL R2, R5, R2, !P4 ;  /* 0x0000000205021207 */ /* 0x000fe40006000000 */
[----:B------:R-:W-:Y:S02]  /*6d10*/  CS2R R50, SRZ ;  /* 0x0000000000327805 */ /* 0x000fe4000001ff00 */
[----:B------:R-:W-:Y:S02]  /*6d20*/  @P5 SHF.L.U32 R7, R92, 0x1f, RZ ;  /* 0x0000001f5c075819 */ /* 0x000fe400000006ff */
[----:B------:R-:W-:Y:S02]  /*6d30*/  CS2R R48, SRZ ;  /* 0x0000000000307805 */ /* 0x000fe4000001ff00 */
[----:B------:R-:W-:Y:S02]  /*6d40*/  LOP3.LUT R2, R2, 0x1, RZ, 0xc0, !PT ;  /* 0x0000000102027812 */ /* 0x000fe400078ec0ff */
[----:B------:R-:W-:Y:S01]  /*6d50*/  CS2R R46, SRZ ;  /* 0x00000000002e7805 */ /* 0x000fe2000001ff00 */
[----:B------:R-:W1:Y:S01]  /*6d60*/  @P5 SYNCS.PHASECHK.TRANS64.TRYWAIT P3, [R0+URZ+0x80], R7 ;  /* 0x00008007000055a7 */ /* 0x000e6200080611ff */
[----:B------:R-:W-:Y:S02]  /*6d70*/  CS2R R44, SRZ ;  /* 0x00000000002c7805 */ /* 0x000fe4000001ff00 */
[----:B------:R-:W-:Y:S01]  /*6d80*/  ISETP.NE.U32.AND P0, PT, R2, 0x1, PT ;  /* 0x000000010200780c */ /* 0x000fe20003f05070 */
[----:B------:R-:W-:Y:S02]  /*6d90*/  IMAD.IADD R86, R87, 0x1, R83 ;  /* 0x0000000157567824 */ /* 0x000fe400078e0253 */
[----:B------:R-:W-:Y:S01]  /*6da0*/  IMAD.IADD R85, R77, 0x1, R88 ;  /* 0x000000014d557824 */ /* 0x000fe200078e0258 */
[----:B------:R-:W-:Y:S01]  /*6db0*/  P2R R93, PR, RZ, 0x1 ;  /* 0x00000001ff5d7803 */ /* 0x000fe20000000000 */
[----:B------:R2:W3:Y:S01]  /*6dc0*/  SYNCS.PHASECHK.TRANS64.TRYWAIT P2, [R82+URZ+0xe0], R3 ;  /* 0x0000e003520075a7 */ /* 0x0004e200080411ff */
[----:B-1----:R-:W-:Y:S01]  /*6dd0*/  @P5 SEL R90, RZ, 0x1, !P3 ;  /* 0x00000001ff5a5807 */ /* 0x002fe20005800000 */
[----:B--2---:R-:W-:Y:S06]  /*6de0*/  @!P5 BRA `(.L_x_113) ;  /* 0x000000000068d947 */ /* 0x004fec0003800000 */
[----:B------:R-:W-:Y:S01]  /*6df0*/  ISETP.NE.AND P0, PT, R90, RZ, PT ;  /* 0x000000ff5a00720c */ /* 0x000fe20003f05270 */
[----:B------:R-:W-:Y:S01]  /*6e00*/  BSSY B0, `(.L_x_114) ;  /* 0x000000d000007945 */ /* 0x000fe20003800000 */
[----:B------:R-:W-:Y:S02]  /*6e10*/  CS2R R46, SRZ ;  /* 0x00000000002e7805 */ /* 0x000fe4000001ff00 */
[----:B------:R-:W-:Y:S02]  /*6e20*/  CS2R R44, SRZ ;  /* 0x00000000002c7805 */ /* 0x000fe4000001ff00 */
[----:B------:R-:W-:Y:S02]  /*6e30*/  CS2R R50, SRZ ;  /* 0x0000000000327805 */ /* 0x000fe4000001ff00 */
[----:B------:R-:W-:Y:S02]  /*6e40*/  CS2R R48, SRZ ;  /* 0x0000000000307805 */ /* 0x000fe4000001ff00 */
[----:B------:R-:W-:Y:S02]  /*6e50*/  CS2R R54, SRZ ;  /* 0x0000000000367805 */ /* 0x000fe4000001ff00 */
[----:B------:R-:W-:Y:S02]  /*6e60*/  CS2R R52, SRZ ;  /* 0x0000000000347805 */ /* 0x000fe4000001ff00 */
[----:B------:R-:W-:Y:S02]  /*6e70*/  CS2R R58, SRZ ;  /* 0x00000000003a7805 */ /* 0x000fe4000001ff00 */
[----:B------:R-:W-:Y:S01]  /*6e80*/  CS2R R56, SRZ ;  /* 0x0000000000387805 */ /* 0x000fe2000001ff00 */
[----:B------:R-:W-:Y:S06]  /*6e90*/  @P0 BRA `(.L_x_115) ;  /* 0x00000000000c0947 */ /* 0x000fec0003800000 */
[----:B------:R-:W-:Y:S04]  /*6ea0*/  SHF.L.U32 R5, R92, 0x1f, RZ ;  /* 0x0000001f5c057819 */ /* 0x000fe800000006ff */
[----:B------:R-:W1:Y:S02]  /*6eb0*/  SYNCS.PHASECHK.TRANS64.TRYWAIT P0, [R0+URZ+0x80], R5 ;  /* 0x00008005000075a7 */ /* 0x000e6400080011ff */
[----:B-1----:R-:W-:Y:S05]  /*6ec0*/  @!P0 BRA `(.L_x_116) ;  /* 0x0000001c00c08947 */ /* 0x002fea0003800000 */
.L_x_115:
[----:B------:R-:W-:Y:S05]  /*6ed0*/  BSYNC B0 ;  /* 0x0000000000007941 */ /* 0x000fea0003800000 */
.L_x_114:
[----:B------:R-:W-:Y:S01]  /*6ee0*/  ISETP.NE.AND P0, PT, R93, RZ, PT ;  /* 0x000000ff5d00720c */ /* 0x000fe20003f05270 */
[----:B------:R-:W-:Y:S04]  /*6ef0*/  UIADD3 UR4, UPT, UPT, UR48, 0x1, URZ ;  /* 0x0000000130047890 */ /* 0x000fe8000fffe0ff */
[----:B------:R-:W-:Y:S04]  /*6f00*/  UISETP.NE.AND UP0, UPT, UR4, 0x3, UPT ;  /* 0x000000030400788c */ /* 0x000fe8000bf05270 */
[----:B------:R-:W-:Y:S02]  /*6f10*/  USEL UR5, URZ, 0x1, UP0 ;  /* 0x00000001ff057887 */ /* 0x000fe40008000000 */
[----:B------:R-:W-:Y:S02]  /*6f20*/  USEL UR4, UR4, URZ, UP0 ;  /* 0x000000ff04047287 */ /* 0x000fe40008000000 */
[----:B------:R2:W1:Y:S02]  /*6f30*/  @P0 LDS.128 R44, [R87] ;  /* 0x00000000572c0984 */ /* 0x0004640000000c00 */
[----:B------:R-:W-:Y:S02]  /*6f40*/  LOP3.LUT R92, R92, UR5, RZ, 0x3c, !PT ;  /* 0x000000055c5c7c12 */ /* 0x000fe4000f8e3cff */
[----:B------:R2:W1:Y:S01]  /*6f50*/  @P0 LDS.128 R48, [R88+0x10] ;  /* 0x0000100058300984 */ /* 0x0004620000000c00 */
[----:B------:R-:W-:Y:S03]  /*6f60*/  IMAD.U32 R91, RZ, RZ, UR4 ;  /* 0x00000004ff5b7e24 */ /* 0x000fe6000f8e00ff */
[----:B------:R2:W1:Y:S04]  /*6f70*/  @P0 LDS.128 R52, [R86+0x20] ;  /* 0x0000200056340984 */ /* 0x0004680000000c00 */
[----:B------:R2:W1:Y:S02]  /*6f80*/  @P0 LDS.128 R56, [R85+0x10] ;  /* 0x0000100055380984 */ /* 0x0004640000000c00 */
.L_x_113:
[----:B------:R-:W-:Y:S05]  /*6f90*/  BSYNC B1 ;  /* 0x0000000000017941 */ /* 0x000fea0003800000 */
.L_x_112:
[----:B-1----:R-:W-:Y:S04]  /*6fa0*/  SHF.R.U32.HI R5, RZ, 0x15, R25 ;  /* 0x00000015ff057819 */ /* 0x002fe80000011619 */
[----:B------:R-:W-:Y:S01]  /*6fb0*/  LOP3.LUT P0, RZ, R5, 0x3, R68, 0x48, !PT ;  /* 0x0000000305ff7812 */ /* 0x000fe20007804844 */
[----:B------:R-:W-:Y:S01]  /*6fc0*/  @!UPT UIADD3 URZ, UPT, UPT, URZ, URZ, URZ ;  /* 0x000000fffffff290 */ /* 0x000fe2000fffe0ff */
[----:B---3--:R-:W-:Y:S11]  /*6fd0*/  @P2 BRA `(.L_x_117) ;  /* 0x0000000000082947 */ /* 0x008ff60003800000 */
[----:B------:R-:W1:Y:S02]  /*6fe0*/  SYNCS.PHASECHK.TRANS64.TRYWAIT P1, [R82+URZ+0xe0], R3 ;  /* 0x0000e003520075a7 */ /* 0x000e6400080211ff */
[----:B-1----:R-:W-:Y:S05]  /*6ff0*/  @!P1 BRA `(.L_x_118) ;  /* 0x0000001c00889947 */ /* 0x002fea0003800000 */
.L_x_117:
[----:B------:R-:W-:Y:S05]  /*7000*/  @!P0 BRA `(.L_x_119) ;  /* 0x0000000000408947 */ /* 0x000fea0003800000 */
[----:B------:R-:W3:Y:S01]  /*7010*/  LDCU.64 UR8, c[0x4][0x70] ;  /* 0x01000e00ff0877ac */ /* 0x000ee20008000a00 */
[----:B-1----:R-:W-:Y:S01]  /*7020*/  MOV R3, 0x0 ;  /* 0x0000000000037802 */ /* 0x002fe20000000f00 */
[----:B------:R-:W-:Y:S02]  /*7030*/  HFMA2 R12, -RZ, RZ, 0, 5.9604644775390625e-08 ;  /* 0x00000001ff0c7431 */ /* 0x000fe400000001ff */
[----:B------:R-:W-:Y:S02]  /*7040*/  IMAD.MOV.U32 R8, RZ, RZ, 0x192 ;  /* 0x00000192ff087424 */ /* 0x000fe400078e00ff */
[----:B------:R-:W-:Y:S01]  /*7050*/  IMAD.MOV.U32 R13, RZ, RZ, RZ ;  /* 0x000000ffff0d7224 */ /* 0x000fe200078e00ff */
[----:B------:R-:W1:Y:S01]  /*7060*/  LDCU.64 UR6, c[0x4][0x78] ;  /* 0x01000f00ff0677ac */ /* 0x000e620008000a00 */
[----:B------:R-:W2:Y:S01]  /*7070*/  LDC.64 R2, c[0x4][R3] ;  /* 0x0100000003027b82 */ /* 0x000ea20000000a00 */
[----:B------:R-:W5:Y:S01]  /*7080*/  LDCU.64 UR4, c[0x4][0x10] ;  /* 0x01000200ff0477ac */ /* 0x000f620008000a00 */
[----:B---3--:R-:W-:Y:S01]  /*7090*/  MOV R5, UR9 ;  /* 0x0000000900057c02 */ /* 0x008fe20008000f00 */
[----:B------:R-:W-:Y:S01]  /*70a0*/  IMAD.U32 R4, RZ, RZ, UR8 ;  /* 0x00000008ff047e24 */ /* 0x000fe2000f8e00ff */
[----:B-1----:R-:W-:Y:S01]  /*70b0*/  MOV R7, UR7 ;  /* 0x0000000700077c02 */ /* 0x002fe20008000f00 */
[----:B------:R-:W-:Y:S01]  /*70c0*/  IMAD.U32 R6, RZ, RZ, UR6 ;  /* 0x00000006ff067e24 */ /* 0x000fe2000f8e00ff */
[----:B-----5:R-:W-:Y:S01]  /*70d0*/  MOV R11, UR5 ;  /* 0x00000005000b7c02 */ /* 0x020fe20008000f00 */
[----:B------:R-:W-:Y:S02]  /*70e0*/  IMAD.U32 R10, RZ, RZ, UR4 ;  /* 0x00000004ff0a7e24 */ /* 0x000fe4000f8e00ff */
[----:B------:R-:W-:Y:S07]  /*70f0*/  LEPC R20, `(.L_x_119) ;  /* 0x000000001014794e */ /* 0x000fee0000000000 */
[----:B--2-4-:R-:W-:Y:S05]  /*7100*/  CALL.ABS.NOINC R2 ;  /* 0x0000000002007343 */ /* 0x014fea0003c00000 */
.L_x_119:
[----:B------:R-:W-:Y:S05]  /*7110*/  WARPSYNC.ALL ;  /* 0x0000000000007948 */ /* 0x000fea0003800000 */
[----:B------:R-:W-:Y:S01]  /*7120*/  R2UR UR4, R25 ;  /* 0x00000000190472ca */ /* 0x000fe200000e0000 */
[----:B------:R-:W-:Y:S01]  /*7130*/  BSSY.RECONVERGENT B0, `(.L_x_120) ;  /* 0x000003d000007945 */ /* 0x000fe20003800200 */
[----:B------:R-:W-:Y:S11]  /*7140*/  ISETP.NE.AND P0, PT, R79, RZ, PT ;  /* 0x000000ff4f00720c */ /* 0x000ff60003f05270 */
[----:B------:R-:W1:Y:S02]  /*7150*/  LDTM.x16 R4, tmem[UR4] ;  /* 0x00000004000479ee */ /* 0x000e640008240000 */
[C---:B-1--4-:R-:W-:Y:S01]  /*7160*/  FMUL R3, R24.reuse, R4 ;  /* 0x0000000418037220 */ /* 0x052fe20000400000 */
[C---:B------:R-:W-:Y:S01]  /*7170*/  FMUL R0, R24.reuse, R5 ;  /* 0x0000000518007220 */ /* 0x040fe20000400000 */
[C---:B------:R-:W-:Y:S01]  /*7180*/  FMUL R5, R24.reuse, R6 ;  /* 0x0000000618057220 */ /* 0x040fe20000400000 */
[----:B------:R-:W-:Y:S01]  /*7190*/  FMUL R2, R24, R7 ;  /* 0x0000000718027220 */ /* 0x000fe20000400000 */
[----:B------:R-:W-:Y:S01]  /*71a0*/  FFMA R28, R26, R44, R3 ;  /* 0x0000002c1a1c7223 */ /* 0x000fe20000000003 */
        /* <DEDUP_REMOVED lines=10> */
[----:B------:R1:W-:Y:S01]  /*7250*/  STS.128 [R87], R28 ;  /* 0x0000001c57007388 */ /* 0x0003e20000000c00 */
        /* <DEDUP_REMOVED lines=8> */
[----:B------:R1:W-:Y:S01]  /*72e0*/  STS.128 [R88+0x10], R32 ;  /* 0x0000102058007388 */ /* 0x0003e20000000c00 */
[----:B------:R-:W-:Y:S01]  /*72f0*/  FMUL R12, R24, R17 ;  /* 0x00000011180c7220 */ /* 0x000fe20000400000 */
[----:B------:R-:W-:Y:S01]  /*7300*/  FFMA R38, R26, R54, R13 ;  /* 0x000000361a267223 */ /* 0x000fe2000000000d */
[----:B------:R-:W-:Y:S01]  /*7310*/  FMUL R17, R24, R18 ;  /* 0x0000001218117220 */ /* 0x000fe20000400000 */
[----:B------:R-:W-:Y:S01]  /*7320*/  FFMA R39, R26, R55, R10 ;  /* 0x000000371a277223 */ /* 0x000fe2000000000a */
[----:B------:R-:W-:Y:S01]  /*7330*/  FMUL R14, R24, R19 ;  /* 0x00000013180e7220 */ /* 0x000fe20000400000 */
[C---:B------:R-:W-:Y:S01]  /*7340*/  FFMA R40, R26.reuse, R56, R15 ;  /* 0x000000381a287223 */ /* 0x040fe2000000000f */
[C---:B------:R-:W-:Y:S01]  /*7350*/  FFMA R41, R26.reuse, R57, R12 ;  /* 0x000000391a297223 */ /* 0x040fe2000000000c */
[C---:B------:R-:W-:Y:S01]  /*7360*/  FFMA R42, R26.reuse, R58, R17 ;  /* 0x0000003a1a2a7223 */ /* 0x040fe20000000011 */
[----:B------:R1:W-:Y:S01]  /*7370*/  STS.128 [R86+0x20], R36 ;  /* 0x0000202456007388 */ /* 0x0003e20000000c00 */
[----:B------:R-:W-:Y:S05]  /*7380*/  FFMA R43, R26, R59, R14 ;  /* 0x0000003b1a2b7223 */ /* 0x000fea000000000e */
[----:B------:R1:W-:Y:S01]  /*7390*/  STS.128 [R85+0x10], R40 ;  /* 0x0000102855007388 */ /* 0x0003e20000000c00 */
[----:B------:R-:W-:Y:S01]  /*73a0*/  @!PT LDS RZ, [RZ] ;  /* 0x00000000fffff984 */ /* 0x000fe20000000800 */
[----:B------:R-:W-:Y:S01]  /*73b0*/  @!PT LDS RZ, [RZ] ;  /* 0x00000000fffff984 */ /* 0x000fe20000000800 */
[----:B------:R-:W-:Y:S01]  /*73c0*/  @!PT LDS RZ, [RZ] ;  /* 0x00000000fffff984 */ /* 0x000fe20000000800 */
[----:B------:R-:W-:Y:S01]  /*73d0*/  @!PT LDS RZ, [RZ] ;  /* 0x00000000fffff984 */ /* 0x000fe20000000800 */
[----:B------:R3:W-:Y:S06]  /*73e0*/  MEMBAR.ALL.CTA ;  /* 0x0000000000007992 */ /* 0x0007ec0000008000 */
[----:B---3--:R-:W3:Y:S02]  /*73f0*/  FENCE.VIEW.ASYNC.S ;  /* 0x00000000000073c6 */ /* 0x008ee40000000000 */
[----:B---3--:R-:W-:Y:S06]  /*7400*/  BAR.SYNC.DEFER_BLOCKING 0x1, 0x80 ;  /* 0x0042000000007b1d */ /* 0x008fec0000010000 */
[----:B------:R-:W-:Y:S05]  /*7410*/  @P0 BRA `(.L_x_121) ;  /* 0x0000000000380947 */ /* 0x000fea0003800000 */
[----:B------:R-:W3:Y:S01]  /*7420*/  LDCU.64 UR6, c[0x0][0x348] ;  /* 0x00006900ff0677ac */ /* 0x000ee20008000a00 */
[----:B------:R-:W-:Y:S01]  /*7430*/  R2UR UR5, R89 ;  /* 0x00000000590572ca */ /* 0x000fe200000e0000 */
[----:B------:R-:W-:Y:S01]  /*7440*/  UMOV UR47, UR36 ;  /* 0x00000024002f7c82 */ /* 0x000fe20008000000 */
[----:B------:R-:W-:Y:S01]  /*7450*/  UIADD3 UR9, UPT, UPT, UR45, 0x20, URZ ;  /* 0x000000202d097890 */ /* 0x000fe2000fffe0ff */
[----:B------:R-:W-:Y:S01]  /*7460*/  UMOV UR10, UR46 ;  /* 0x0000002e000a7c82 */ /* 0x000fe20008000000 */
[----:B------:R-:W-:Y:S09]  /*7470*/  UMOV UR11, UR36 ;  /* 0x00000024000b7c82 */ /* 0x000ff20008000000 */
[----:B------:R-:W-:Y:S02]  /*7480*/  UIADD3 UR5, UPT, UPT, UR49, UR5, URZ ;  /* 0x0000000531057290 */ /* 0x000fe4000fffe0ff */
[----:B---3--:R-:W-:Y:S02]  /*7490*/  UIADD3 UR4, UP0, UPT, UR6, 0x680, URZ ;  /* 0x0000068006047890 */ /* 0x008fe4000ff1e0ff */
[----:B------:R-:W-:Y:S02]  /*74a0*/  UIADD3 UR44, UPT, UPT, UR5, 0x200, URZ ;  /* 0x00000200052c7890 */ /* 0x000fe4000fffe0ff */
[----:B------:R-:W-:Y:S02]  /*74b0*/  UIADD3 UR8, UPT, UPT, UR5, 0x1200, URZ ;  /* 0x0000120005087890 */ /* 0x000fe4000fffe0ff */
[----:B------:R-:W-:Y:S09]  /*74c0*/  UIADD3.X UR5, UPT, UPT, URZ, UR7, URZ, UP0, !UPT ;  /* 0x00000007ff057290 */ /* 0x000ff200087fe4ff */
[----:B------:R3:W-:Y:S01]  /*74d0*/  UTMASTG.3D [UR44], [UR4] ;  /* 0x0000002c040073b5 */ /* 0x0007e20008010000 */
[----:B------:R3:W-:Y:S02]  /*74e0*/  UTMASTG.3D [UR8], [UR4] ;  /* 0x00000008040073b5 */ /* 0x0007e40008010000 */
[----:B---3--:R0:W-:Y:S02]  /*74f0*/  UTMACMDFLUSH ;  /* 0x00000000000079b7 */ /* 0x0081e40000000000 */
.L_x_121:
[----:B------:R-:W-:Y:S05]  /*7500*/  BSYNC.RECONVERGENT B0 ;  /* 0x0000000000007941 */ /* 0x000fea0003800200 */
.L_x_120:
[----:B------:R-:W-:Y:S01]  /*7510*/  UIADD3 UR44, UPT, UPT, UR48, 0x1, URZ ;  /* 0x00000001302c7890 */ /* 0x000fe2000fffe0ff */
[----:B------:R-:W-:Y:S03]  /*7520*/  BSSY.RECONVERGENT B0, `(.L_x_122) ;  /* 0x0000005000007945 */ /* 0x000fe60003800200 */
[----:B------:R-:W-:Y:S04]  /*7530*/  UISETP.NE.AND UP0, UPT, UR44, 0x3, UPT ;  /* 0x000000032c00788c */ /* 0x000fe8000bf05270 */
[----:B------:R-:W-:Y:S01]  /*7540*/  USEL UR47, UR44, URZ, UP0 ;  /* 0x000000ff2c2f7287 */ /* 0x000fe20008000000 */
[----:B------:R-:W-:Y:S11]  /*7550*/  @P0 BRA `(.L_x_123) ;  /* 0x0000000000040947 */ /* 0x000ff60003800000 */
[----:B------:R-:W-:Y:S04]  /*7560*/  DEPBAR.LE SB0, 0x1 ;  /* 0x000080400000791a */ /* 0x000fe80000000000 */
.L_x_123:
[----:B------:R-:W-:Y:S05]  /*7570*/  BSYNC.RECONVERGENT B0 ;  /* 0x0000000000007941 */ /* 0x000fea0003800200 */
.L_x_122:
[----:B------:R-:W-:Y:S01]  /*7580*/  BAR.SYNC.DEFER_BLOCKING 0x1, 0x80 ;  /* 0x0042000000007b1d */ /* 0x000fe20000010000 */
[----:B------:R-:W-:Y:S01]  /*7590*/  ISETP.NE.AND P1, PT, R81, RZ, PT ;  /* 0x000000ff5100720c */ /* 0x000fe20003f25270 */
[----:B------:R-:W-:Y:S01]  /*75a0*/  UISETP.NE.AND UP0, UPT, UR51, URZ, UPT ;  /* 0x000000ff3300728c */ /* 0x000fe2000bf05270 */
[----:B------:R-:W-:Y:S11]  /*75b0*/  LEA R2, R91, UR49, 0x3 ;  /* 0x000000315b027c11 */ /* 0x000ff6000f8e18ff */
[----:B------:R-:W-:Y:S01]  /*75c0*/  @P1 SHF.L.U32 R3, R92, 0x1f, RZ ;  /* 0x0000001f5c031819 */ /* 0x000fe200000006ff */
[----:B------:R-:W-:Y:S06]  /*75d0*/  BRA.U !UP0, `(.L_x_124) ;  /* 0x0000000108247547 */ /* 0x000fec000b800000 */
[----:B------:R-:W-:Y:S01]  /*75e0*/  IMAD.U32 R5, RZ, RZ, UR50 ;  /* 0x00000032ff057e24 */ /* 0x000fe2000f8e00ff */
[----:B------:R-:W-:Y:S01]  /*75f0*/  MOV R0, UR53 ;  /* 0x0000003500007c02 */ /* 0x000fe20008000f00 */
[----:B------:R-:W-:Y:S03]  /*7600*/  UIADD3 UR4, UPT, UPT, UR50, 0x1, URZ ;  /* 0x0000000132047890 */ /* 0x000fe6000fffe0ff */
[----:B------:R-:W-:Y:S01]  /*7610*/  @P1 LEA R5, R5, UR49, 0x3 ;  /* 0x0000003105051c11 */ /* 0x000fe2000f8e18ff */
[----:B------:R-:W-:Y:S04]  /*7620*/  UISETP.NE.AND UP0, UPT, UR4, 0x3, UPT ;  /* 0x000000030400788c */ /* 0x000fe8000bf05270 */
[----:B------:R-:W-:Y:S01]  /*7630*/  @P1 VIADD R5, R5, 0x98 ;  /* 0x0000009805051836 */ /* 0x000fe20000000000 */
[----:B------:R-:W-:Y:S04]  /*7640*/  USEL UR50, UR4, URZ, UP0 ;  /* 0x000000ff04327287 */ /* 0x000fe80008000000 */
[----:B------:R-:W-:Y:S04]  /*7650*/  @P1 PRMT R0, R0, 0x654, R5 ;  /* 0x0000065400001816 */ /* 0x000fe80000000005 */
[----:B------:R3:W-:Y:S04]  /*7660*/  @P1 SYNCS.ARRIVE.TRANS64.RED.A1T0 RZ, [R0+URZ], RZ ;  /* 0x000000ff00ff19a7 */ /* 0x0007e800081004ff */
.L_x_124:
[----:B------:R-:W4:Y:S01]  /*7670*/  @P1 SYNCS.PHASECHK.TRANS64.TRYWAIT P0, [R2+URZ+0x80], R3 ;  /* 0x00008003020015a7 */ /* 0x000f2200080011ff */
[----:B------:R-:W-:Y:S01]  /*7680*/  BSSY B1, `(.L_x_125) ;  /* 0x0000015000017945 */ /* 0x000fe20003800000 */
[----:B----4-:R-:W-:Y:S03]  /*7690*/  @P1 SEL R90, RZ, 0x1, !P0 ;  /* 0x00000001ff5a1807 */ /* 0x010fe60004000000 */
[----:B------:R-:W-:Y:S05]  /*76a0*/  @!P1 BRA `(.L_x_126) ;  /* 0x0000000000489947 */ /* 0x000fea0003800000 */
[----:B------:R-:W-:Y:S01]  /*76b0*/  ISETP.NE.AND P1, PT, R93, RZ, PT ;  /* 0x000000ff5d00720c */ /* 0x000fe20003f25270 */
[----:B------:R-:W-:Y:S01]  /*76c0*/  BSSY B0, `(.L_x_127) ;  /* 0x000000a000007945 */ /* 0x000fe20003800000 */
[----:B------:R-:W-:Y:S11]  /*76d0*/  ISETP.NE.AND P0, PT, R90, RZ, PT ;  /* 0x000000ff5a00720c */ /* 0x000ff60003f05270 */
[----:B------:R-:W-:Y:S04]  /*76e0*/  @P1 IMAD R91, R91, 0x2000, R78 ;  /* 0x000020005b5b1824 */ /* 0x000fe800078e024e */
[----:B------:R-:W-:Y:S01]  /*76f0*/  @P1 IMAD.IADD R4, R84, 0x1, R91 ;  /* 0x0000000154041824 */ /* 0x000fe200078e025b */
[----:B------:R-:W-:Y:S03]  /*7700*/  @P1 IADD3 R3, PT, PT, R83, R91, RZ ;  /* 0x0000005b53031210 */ /* 0x000fe60007ffe0ff */
[----:B---3--:R-:W-:Y:S01]  /*7710*/  @P1 IMAD.IADD R0, R77, 0x1, R4 ;  /* 0x000000014d001824 */ /* 0x008fe200078e0204 */
[----:B------:R-:W-:Y:S06]  /*7720*/  @P0 BRA `(.L_x_128) ;  /* 0x00000000000c0947 */ /* 0x000fec0003800000 */
[----:B------:R-:W-:Y:S04]  /*7730*/  SHF.L.U32 R5, R92, 0x1f, RZ ;  /* 0x0000001f5c057819 */ /* 0x000fe800000006ff */
[----:B------:R-:W3:Y:S02]  /*7740*/  SYNCS.PHASECHK.TRANS64.TRYWAIT P0, [R2+URZ+0x80], R5 ;  /* 0x00008005020075a7 */ /* 0x000ee400080011ff */
[----:B---3--:R-:W-:Y:S05]  /*7750*/  @!P0 BRA `(.L_x_129) ;  /* 0x0000001400c48947 */ /* 0x008fea0003800000 */
.L_x_128:
[----:B------:R-:W-:Y:S05]  /*7760*/  BSYNC B0 ;  /* 0x0000000000007941 */ /* 0x000fea0003800000 */
.L_x_127:
[----:B------:R-:W-:Y:S11]  /*7770*/  ISETP.NE.AND P0, PT, R93, RZ, PT ;  /* 0x000000ff5d00720c */ /* 0x000ff60003f05270 */
[----:B------:R-:W-:Y:S02]  /*7780*/  @!UPT UIADD3 URZ, UPT, UPT, URZ, URZ, URZ ;  /* 0x000000fffffff290 */ /* 0x000fe4000fffe0ff */
[----:B------:R4:W1:Y:S04]  /*7790*/  @P0 LDS.128 R44, [R91] ;  /* 0x000000005b2c0984 */ /* 0x0008680000000c00 */
[----:B------:R4:W1:Y:S04]  /*77a0*/  @P0 LDS.128 R52, [R3+0x20] ;  /* 0x0000200003340984 */ /* 0x0008680000000c00 */
[----:B------:R4:W1:Y:S04]  /*77b0*/  @P0 LDS.128 R48, [R4+0x10] ;  /* 0x0000100004300984 */ /* 0x0008680000000c00 */
[----:B------:R4:W1:Y:S02]  /*77c0*/  @P0 LDS.128 R56, [R0+0x10] ;  /* 0x0000100000380984 */ /* 0x0008640000000c00 */
.L_x_126:
[----:B------:R-:W-:Y:S05]  /*77d0*/  BSYNC B1 ;  /* 0x0000000000017941 */ /* 0x000fea0003800000 */
.L_x_125:
[----:B----4-:R-:W-:Y:S05]  /*77e0*/  VIADD R3, R25, 0x10 ;  /* 0x0000001019037836 */ /* 0x010fea0000000000 */
[----:B------:R-:W-:Y:S04]  /*77f0*/  SHF.R.U32.HI R3, RZ, 0x15, R3 ;  /* 0x00000015ff037819 */ /* 0x000fe80000011603 */
[----:B------:R-:W-:Y:S11]  /*7800*/  LOP3.LUT P0, RZ, R3, 0x3, R68, 0x48, !PT ;  /* 0x0000000303ff7812 */ /* 0x000ff60007804844 */
[----:B------:R-:W-:Y:S02]  /*7810*/  @!UPT UIADD3 URZ, UPT, UPT, URZ, URZ, URZ ;  /* 0x000000fffffff290 */ /* 0x000fe4000fffe0ff */
[----:B------:R-:W-:Y:S05]  /*7820*/  @!P0 BRA `(.L_x_130) ;  /* 0x0000000000408947 */ /* 0x000fea0003800000 */
[----:B------:R-:W4:Y:S01]  /*7830*/  LDCU.64 UR8, c[0x4][0x70] ;  /* 0x01000e00ff0877ac */ /* 0x000f220008000a00 */
[----:B------:R-:W-:Y:S01]  /*7840*/  MOV R3, 0x0 ;  /* 0x0000000000037802 */ /* 0x000fe20000000f00 */
[----:B------:R-:W-:Y:S02]  /*7850*/  HFMA2 R12, -RZ, RZ, 0, 5.9604644775390625e-08 ;  /* 0x00000001ff0c7431 */ /* 0x000fe400000001ff */
[----:B------:R-:W-:Y:S02]  /*7860*/  IMAD.MOV.U32 R8, RZ, RZ, 0x192 ;  /* 0x00000192ff087424 */ /* 0x000fe400078e00ff */
[----:B------:R-:W-:Y:S01]  /*7870*/  IMAD.MOV.U32 R13, RZ, RZ, RZ ;  /* 0x000000ffff0d7224 */ /* 0x000fe200078e00ff */
[----:B------:R-:W5:Y:S01]  /*7880*/  LDCU.64 UR6, c[0x4][0x78] ;  /* 0x01000f00ff0677ac */ /* 0x000f620008000a00 */
[----:B---3--:R-:W3:Y:S01]  /*7890*/  LDC.64 R2, c[0x4][R3] ;  /* 0x0100000003027b82 */ /* 0x008ee20000000a00 */
[----:B------:R-:W2:Y:S01]  /*78a0*/  LDCU.64 UR4, c[0x4][0x10] ;  /* 0x01000200ff0477ac */ /* 0x000ea20008000a00 */
[----:B----4-:R-:W-:Y:S01]  /*78b0*/  MOV R5, UR9 ;  /* 0x0000000900057c02 */ /* 0x010fe20008000f00 */
[----:B------:R-:W-:Y:S01]  /*78c0*/  IMAD.U32 R4, RZ, RZ, UR8 ;  /* 0x00000008ff047e24 */ /* 0x000fe2000f8e00ff */
[----:B-----5:R-:W-:Y:S01]  /*78d0*/  MOV R7, UR7 ;  /* 0x0000000700077c02 */ /* 0x020fe20008000f00 */
[----:B------:R-:W-:Y:S01]  /*78e0*/  IMAD.U32 R6, RZ, RZ, UR6 ;  /* 0x00000006ff067e24 */ /* 0x000fe2000f8e00ff */
[----:B--2---:R-:W-:Y:S01]  /*78f0*/  MOV R11, UR5 ;  /* 0x00000005000b7c02 */ /* 0x004fe20008000f00 */
[----:B------:R-:W-:Y:S02]  /*7900*/  IMAD.U32 R10, RZ, RZ, UR4 ;  /* 0x00000004ff0a7e24 */ /* 0x000fe4000f8e00ff */
[----:B------:R-:W-:Y:S07]  /*7910*/  LEPC R20, `(.L_x_130) ;  /* 0x000000001014794e */ /* 0x000fee0000000000 */
[----:B-1-3--:R-:W-:Y:S05]  /*7920*/  CALL.ABS.NOINC R2 ;  /* 0x0000000002007343 */ /* 0x00afea0003c00000 */
.L_x_130:
[----:B------:R-:W-:Y:S01]  /*7930*/  ISETP.NE.AND P0, PT, R79, RZ, PT ;  /* 0x000000ff4f00720c */ /* 0x000fe20003f05270 */
[----:B------:R-:W-:Y:S05]  /*7940*/  WARPSYNC.ALL ;  /* 0x0000000000007948 */ /* 0x000fea0003800000 */
[----:B------:R-:W-:Y:S01]  /*7950*/  R2UR UR4, R25 ;  /* 0x00000000190472ca */ /* 0x000fe200000e0000 */
[----:B------:R-:W-:Y:S01]  /*7960*/  USHF.L.U32 UR6, UR47, 0xd, URZ ;  /* 0x0000000d2f067899 */ /* 0x000fe200080006ff */
[----:B------:R-:W-:Y:S01]  /*7970*/  IADD3 R82, PT, PT, R82, 0x100, RZ ;  /* 0x0000010052527810 */ /* 0x000fe20007ffe0ff */
[----:B------:R-:W-:Y:S03]  /*7980*/  BSSY.RECONVERGENT B0, `(.L_x_131) ;  /* 0x0000044000007945 */ /* 0x000fe60003800200 */
[----:B------:R-:W-:Y:S02]  /*7990*/  LOP3.LUT R82, R82, 0xfefffff8, RZ, 0xc0, !PT ;  /* 0xfefffff852527812 */ /* 0x000fe400078ec0ff */
[----:B------:R-:W-:Y:S04]  /*79a0*/  IADD3 R20, PT, PT, R78, UR6, RZ ;  /* 0x000000064e147c10 */ /* 0x000fe8000fffe0ff */
[-C--:B------:R-:W-:Y:S01]  /*79b0*/  IADD3 R84, PT, PT, R84, R20.reuse, RZ ;  /* 0x0000001454547210 */ /* 0x080fe20007ffe0ff */
[----:B---3--:R-:W3:Y:S01]  /*79c0*/  LDTM.x16 R4, tmem[UR4+0x10] ;  /* 0x00001004000479ee */ /* 0x008ee20008240000 */
[----:B------:R-:W-:Y:S01]  /*79d0*/  NOP ;  /* 0x0000000000007918 */ /* 0x000fe20000000000 */
[----:B---3--:R3:W-:Y:S01]  /*79e0*/  SYNCS.ARRIVE.TRANS64.RED.A1T0 RZ, [R82+URZ], RZ ;  /* 0x000000ff52ff79a7 */ /* 0x0087e200081004ff */
[----:B------:R-:W-:Y:S02]  /*79f0*/  IADD3 R83, PT, PT, R83, R20, RZ ;  /* 0x0000001453537210 */ /* 0x000fe40007ffe0ff */
[----:B------:R-:W-:Y:S01]  /*7a00*/  IADD3 R20, PT, PT, R77, R84, RZ ;  /* 0x000000544d147210 */ /* 0x000fe20007ffe0ff */
[C---:B------:R-:W-:Y:S01]  /*7a10*/  FMUL R3, R24.reuse, R4 ;  /* 0x0000000418037220 */ /* 0x040fe20000400000 */
[C---:B------:R-:W-:Y:S01]  /*7a20*/  FMUL R0, R24.reuse, R5 ;  /* 0x0000000518007220 */ /* 0x040fe20000400000 */
[C---:B------:R-:W-:Y:S01]  /*7a30*/  FMUL R5, R24.reuse, R6 ;  /* 0x0000000618057220 */ /* 0x040fe20000400000 */
[----:B------:R-:W-:Y:S01]  /*7a40*/  FMUL R2, R24, R7 ;  /* 0x0000000718027220 */ /* 0x000fe20000400000 */
[----:B-1----:R-:W-:Y:S01]  /*7a50*/  FFMA R28, R26, R44, R3 ;  /* 0x0000002c1a1c7223 */ /* 0x002fe20000000003 */
        /* <DEDUP_REMOVED lines=10> */
[----:B------:R3:W-:Y:S01]  /*7b00*/  STS.128 [R78+UR6], R28 ;  /* 0x0000001c4e007988 */ /* 0x0007e20008000c06 */
        /* <DEDUP_REMOVED lines=25> */
[----:B-1----:R-:W1:Y:S02]  /*7ca0*/  FENCE.VIEW.ASYNC.S ;  /* 0x00000000000073c6 */ /* 0x002e640000000000 */
[----:B-1----:R-:W-:Y:S06]  /*7cb0*/  BAR.SYNC.DEFER_BLOCKING 0x1, 0x80 ;  /* 0x0042000000007b1d */ /* 0x002fec0000010000 */
[----:B------:R-:W-:Y:S05]  /*7cc0*/  @P0 BRA `(.L_x_132) ;  /* 0x00000000003c0947 */ /* 0x000fea0003800000 */
[----:B------:R-:W1:Y:S01]  /*7cd0*/  LDCU.64 UR10, c[0x0][0x348] ;  /* 0x00006900ff0a77ac */ /* 0x000e620008000a00 */
[----:B------:R-:W-:Y:S02]  /*7ce0*/  UIADD3 UR5, UPT, UPT, UR49, UR6, URZ ;  /* 0x0000000631057290 */ /* 0x000fe4000fffe0ff */
[----:B------:R-:W-:Y:S02]  /*7cf0*/  UIADD3 UR13, UPT, UPT, UR45, 0x10, URZ ;  /* 0x000000102d0d7890 */ /* 0x000fe4000fffe0ff */
[----:B------:R-:W-:Y:S02]  /*7d00*/  UIADD3 UR12, UPT, UPT, UR5, 0x200, URZ ;  /* 0x00000200050c7890 */ /* 0x000fe4000fffe0ff */
[----:B------:R-:W-:Y:S01]  /*7d10*/  UIADD3 UR8, UPT, UPT, UR5, 0x1200, URZ ;  /* 0x0000120005087890 */ /* 0x000fe2000fffe0ff */
[----:B------:R-:W-:Y:S01]  /*7d20*/  UMOV UR14, UR46 ;  /* 0x0000002e000e7c82 */ /* 0x000fe20008000000 */
[----:B------:R-:W-:Y:S01]  /*7d30*/  UMOV UR15, UR36 ;  /* 0x00000024000f7c82 */ /* 0x000fe20008000000 */
[----:B------:R-:W-:Y:S02]  /*7d40*/  UIADD3 UR9, UPT, UPT, UR45, 0x30, URZ ;  /* 0x000000302d097890 */ /* 0x000fe4000fffe0ff */
[----:B-1----:R-:W-:Y:S03]  /*7d50*/  UIADD3 UR4, UP0, UPT, UR10, 0x680, URZ ;  /* 0x000006800a047890 */ /* 0x002fe6000ff1e0ff */
[----:B------:R-:W-:Y:S01]  /*7d60*/  UMOV UR10, UR46 ;  /* 0x0000002e000a7c82 */ /* 0x000fe20008000000 */
[----:B------:R-:W-:Y:S03]  /*7d70*/  UIADD3.X UR5, UPT, UPT, URZ, UR11, URZ, UP0, !UPT ;  /* 0x0000000bff057290 */ /* 0x000fe600087fe4ff */
[----:B------:R-:W-:Y:S06]  /*7d80*/  UMOV UR11, UR36 ;  /* 0x00000024000b7c82 */ /* 0x000fec0008000000 */
[----:B------:R1:W-:Y:S01]  /*7d90*/  UTMASTG.3D [UR12], [UR4] ;  /* 0x0000000c040073b5 */ /* 0x0003e20008010000 */
[----:B------:R1:W-:Y:S02]  /*7da0*/  UTMASTG.3D [UR8], [UR4] ;  /* 0x00000008040073b5 */ /* 0x0003e40008010000 */
[----:B-1----:R0:W-:Y:S02]  /*7db0*/  UTMACMDFLUSH ;  /* 0x00000000000079b7 */ /* 0x0021e40000000000 */
.L_x_132:
[----:B------:R-:W-:Y:S05]  /*7dc0*/  BSYNC.RECONVERGENT B0 ;  /* 0x0000000000007941 */ /* 0x000fea0003800200 */
.L_x_131:
[----:B------:R-:W-:Y:S01]  /*7dd0*/  UIADD3 UR4, UPT, UPT, UR47, 0x1, URZ ;  /* 0x000000012f047890 */ /* 0x000fe2000fffe0ff */
[----:B------:R-:W-:Y:S03]  /*7de0*/  BSSY.RECONVERGENT B0, `(.L_x_133) ;  /* 0x0000008000007945 */ /* 0x000fe60003800200 */
[----:B------:R-:W-:Y:S04]  /*7df0*/  UISETP.NE.AND UP0, UPT, UR4, 0x3, UPT ;  /* 0x000000030400788c */ /* 0x000fe8000bf05270 */
[----:B------:R-:W-:Y:S02]  /*7e00*/  UISETP.EQ.XOR UP1, UPT, UR44, 0x3, !UP0 ;  /* 0x000000032c00788c */ /* 0x000fe4000c722a70 */
[----:B------:R-:W-:Y:S02]  /*7e10*/  USEL UR48, UR4, URZ, UP0 ;  /* 0x000000ff04307287 */ /* 0x000fe40008000000 */
[----:B------:R-:W-:Y:S04]  /*7e20*/  USEL UR5, URZ, 0x1, !UP1 ;  /* 0x00000001ff057887 */ /* 0x000fe8000c800000 */
[----:B------:R-:W-:Y:S01]  /*7e30*/  ULOP3.LUT UR52, UR52, UR5, URZ, 0x3c, !UPT ;  /* 0x0000000534347292 */ /* 0x000fe2000f8e3cff */
[----:B------:R-:W-:Y:S11]  /*7e40*/  @P0 BRA `(.L_x_134) ;  /* 0x0000000000040947 */ /* 0x000ff60003800000 */
[----:B------:R-:W-:Y:S04]  /*7e50*/  DEPBAR.LE SB0, 0x1 ;  /* 0x000080400000791a */ /* 0x000fe80000000000 */
.L_x_134:
[----:B------:R-:W-:Y:S05]  /*7e60*/  BSYNC.RECONVERGENT B0 ;  /* 0x0000000000007941 */ /* 0x000fea0003800200 */
.L_x_133:
[----:B------:R-:W-:Y:S01]  /*7e70*/  BAR.SYNC.DEFER_BLOCKING 0x1, 0x80 ;  /* 0x0042000000007b1d */ /* 0x000fe20000010000 */
[----:B------:R-:W-:Y:S01]  /*7e80*/  UISETP.NE.AND UP0, UPT, UR51, -0x2, UPT ;  /* 0xfffffffe3300788c */ /* 0x000fe2000bf05270 */
[----:B------:R-:W-:Y:S08]  /*7e90*/  IADD3 R0, PT, PT, R22, 0x1, RZ ;  /* 0x0000000116007810 */ /* 0x000ff00007ffe0ff */
[----:B------:R-:W-:Y:S05]  /*7ea0*/  BRA.U !UP0, `(.L_x_135) ;  /* 0x0000000108287547 */ /* 0x000fea000b800000 */
[----:B------:R-:W-:Y:S01]  /*7eb0*/  ISETP.NE.AND P0, PT, R81, RZ, PT ;  /* 0x000000ff5100720c */ /* 0x000fe20003f05270 */
[----:B------:R-:W-:Y:S01]  /*7ec0*/  IMAD.U32 R3, RZ, RZ, UR50 ;  /* 0x00000032ff037e24 */ /* 0x000fe2000f8e00ff */
[----:B------:R-:W-:Y:S01]  /*7ed0*/  UIADD3 UR4, UPT, UPT, UR50, 0x1, URZ ;  /* 0x0000000132047890 */ /* 0x000fe2000fffe0ff */
[----:B------:R-:W-:Y:S03]  /*7ee0*/  IMAD.U32 R2, RZ, RZ, UR53 ;  /* 0x00000035ff027e24 */ /* 0x000fe6000f8e00ff */
[----:B------:R-:W-:Y:S04]  /*7ef0*/  UISETP.NE.AND UP0, UPT, UR4, 0x3, UPT ;  /* 0x000000030400788c */ /* 0x000fe8000bf05270 */
[----:B------:R-:W-:Y:S03]  /*7f00*/  USEL UR50, UR4, URZ, UP0 ;  /* 0x000000ff04327287 */ /* 0x000fe60008000000 */
[----:B------:R-:W-:Y:S05]  /*7f10*/  @P0 LEA R3, R3, UR49, 0x3 ;  /* 0x0000003103030c11 */ /* 0x000fea000f8e18ff */
[----:B------:R-:W-:Y:S05]  /*7f20*/  @P0 VIADD R3, R3, 0x98 ;  /* 0x0000009803030836 */ /* 0x000fea0000000000 */
[----:B------:R-:W-:Y:S04]  /*7f30*/  @P0 PRMT R2, R2, 0x654, R3 ;  /* 0x0000065402020816 */ /* 0x000fe80000000003 */
[----:B------:R1:W-:Y:S03]  /*7f40*/  @P0 SYNCS.ARRIVE.TRANS64.RED.A1T0 RZ, [R2+URZ], RZ ;  /* 0x000000ff02ff09a7 */ /* 0x0003e600081004ff */
.L_x_135:
[----:B------:R-:W-:Y:S01]  /*7f50*/  R2UR UR5, R69 ;  /* 0x00000000450572ca */ /* 0x000fe200000e0000 */
[----:B------:R-:W-:Y:S01]  /*7f60*/  UISETP.NE.AND UP0, UPT, UR63, URZ, UPT ;  /* 0x000000ff3f00728c */ /* 0x000fe2000bf05270 */
[----:B------:R-:W-:Y:S01]  /*7f70*/  R2UR UR4, R70 ;  /* 0x00000000460472ca */ /* 0x000fe200000e0000 */
[----:B------:R-:W-:Y:S01]  /*7f80*/  UIADD3 UR51, UPT, UPT, UR51, 0x2, URZ ;  /* 0x0000000233337890 */ /* 0x000fe2000fffe0ff */
[----:B------:R-:W-:Y:S01]  /*7f90*/  ISETP.NE.AND P0, PT, R72, 0x2, PT ;  /* 0x000000024800780c */ /* 0x000fe20003f05270 */
[----:B------:R-:W-:Y:S01]  /*7fa0*/  UMOV UR36, UR62 ;  /* 0x0000003e00247c82 */ /* 0x000fe20008000000 */
[----:B------:R-:W-:Y:S02]  /*7fb0*/  ISETP.NE.AND P1, PT, R0, 0x4, PT ;  /* 0x000000040000780c */ /* 0x000fe40003f25270 */
[----:B-1----:R-:W-:Y:S02]  /*7fc0*/  SEL R2, RZ, 0x1, P0 ;  /* 0x00000001ff027807 */ /* 0x002fe40000000000 */
[----:B------:R-:W-:Y:S02]  /*7fd0*/  SEL R3, RZ, 0x1, P1 ;  /* 0x00000001ff037807 */ /* 0x000fe40000800000 */
[----:B------:R-:W-:Y:S01]  /*7fe0*/  LOP3.LUT R75, R75, R2, RZ, 0x3c, !PT ;  /* 0x000000024b4b7212 */ /* 0x000fe200078e3cff */
[----:B------:R-:W-:Y:S01]  /*7ff0*/  UIADD3 UR26, UPT, UPT, UR37, UR5, URZ ;  /* 0x00000005251a7290 */ /* 0x000fe2000fffe0ff */
[----:B------:R-:W-:Y:S01]  /*8000*/  LOP3.LUT R76, R76, R3, RZ, 0x3c, !PT ;  /* 0x000000034c4c7212 */ /* 0x000fe200078e3cff */
[----:B------:R-:W-:Y:S01]  /*8010*/  UIADD3 UR20, UPT, UPT, UR38, UR4, URZ ;  /* 0x0000000426147290 */ /* 0x000fe2000fffe0ff */
[----:B------:R-:W-:Y:S02]  /*8020*/  SEL R72, R72, RZ, P0 ;  /* 0x000000ff48487207 */ /* 0x000fe40000000000 */
[----:B------:R-:W-:Y:S01]  /*8030*/  SEL R22, R0, RZ, P1 ;  /* 0x000000ff00167207 */ /* 0x000fe20000800000 */
[----:B------:R-:W-:Y:S08]  /*8040*/  BRA.U UP0, `(.L_x_136) ;  /* 0xffffffdd00fc7547 */ /* 0x000ff0000b83ffff */
[----:B------:R-:W1:Y:S01]  /*8050*/  LDCU.64 UR4, c[0x0][0x888] ;  /* 0x00011100ff0477ac */ /* 0x000e620008000a00 */
[----:B------:R-:W4:Y:S01]  /*8060*/  LDCU.64 UR6, c[0x0][0x890] ;  /* 0x00011200ff0677ac */ /* 0x000f220008000a00 */
[----:B-1----:R-:W-:Y:S02]  /*8070*/  ISETP.NE.U32.AND P2, PT, RZ, UR4, PT ;  /* 0x00000004ff007c0c */ /* 0x002fe4000bf45070 */
[----:B----4-:R-:W-:Y:S02]  /*8080*/  ISETP.NE.U32.AND P1, PT, RZ, UR6, PT ;  /* 0x00000006ff007c0c */ /* 0x010fe4000bf25070 */
[----:B------:R-:W-:Y:S02]  /*8090*/  ISETP.NE.AND.EX P2, PT, RZ, UR5, PT, P2 ;  /* 0x00000005ff007c0c */ /* 0x000fe4000bf45320 */
[----:B------:R-:W-:-:S13]  /*80a0*/  ISETP.NE.AND.EX P0, PT, RZ, UR7, PT, P1 ;  /* 0x00000007ff007c0c */ /* 0x000fda000bf05310 */
[----:B------:R-:W-:Y:S05]  /*80b0*/  @P2 BRA P0, `(.L_x_137) ;  /* 0x00000000003c2947 */ /* 0x000fea0000000000 */
[----:B------:R-:W-:-:S13]  /*80c0*/  ISETP.NE.AND.EX P1, PT, RZ, UR7, PT, P1 ;  /* 0x00000007ff007c0c */ /* 0x000fda000bf25310 */
[----:B------:R-:W-:Y:S05]  /*80d0*/  @P1 BRA `(.L_x_138) ;  /* 0x00000000000c1947 */ /* 0x000fea0003800000 */
[----:B------:R-:W-:-:S13]  /*80e0*/  FSETP.NEU.AND P0, PT, R26, RZ, PT ;  /* 0x000000ff1a00720b */ /* 0x000fda0003f0d000 */
[----:B------:R-:W-:Y:S05]  /*80f0*/  @!P0 EXIT ;  /* 0x000000000000894d */ /* 0x000fea0003800000 */
[----:B------:R-:W-:Y:S05]  /*8100*/  BRA `(.L_x_137) ;  /* 0x0000000000287947 */ /* 0x000fea0003800000 */
.L_x_138:
[----:B------:R-:W-:Y:S01]  /*8110*/  ISETP.NE.AND P0, PT, R71, RZ, PT ;  /* 0x000000ff4700720c */ /* 0x000fe20003f05270 */
[----:B------:R-:W-:-:S12]  /*8120*/  BSSY.RECONVERGENT B0, `(.L_x_137) ;  /* 0x0000008000007945 */ /* 0x000fd80003800200 */
[----:B------:R-:W-:Y:S05]  /*8130*/  @P0 BRA `(.L_x_139) ;  /* 0x0000000000100947 */ /* 0x000fea0003800000 */
[----:B------:R-:W-:-:S04]  /*8140*/  ISETP.NE.U32.AND P0, PT, RZ, UR4, PT ;  /* 0x00000004ff007c0c */ /* 0x000fc8000bf05070 */
[----:B------:R-:W-:-:S13]  /*8150*/  ISETP.NE.AND.EX P0, PT, RZ, UR5, PT, P0 ;  /* 0x00000005ff007c0c */ /* 0x000fda000bf05300 */
[----:B------:R-:W-:Y:S05]  /*8160*/  @!P0 EXIT ;  /* 0x000000000000894d */ /* 0x000fea0003800000 */
[----:B------:R-:W-:Y:S05]  /*8170*/  BRA `(.L_x_140) ;  /* 0x0000000000087947 */ /* 0x000fea0003800000 */
.L_x_139:
[----:B------:R-:W-:-:S13]  /*8180*/  FSETP.NEU.AND P0, PT, R26, RZ, PT ;  /* 0x000000ff1a00720b */ /* 0x000fda0003f0d000 */
[----:B------:R-:W-:Y:S05]  /*8190*/  @!P0 EXIT ;  /* 0x000000000000894d */ /* 0x000fea0003800000 */
.L_x_140:
[----:B------:R-:W-:Y:S05]  /*81a0*/  BSYNC.RECONVERGENT B0 ;  /* 0x0000000000007941 */ /* 0x000fea0003800200 */
.L_x_137:
[----:B------:R-:W-:Y:S01]  /*81b0*/  ULEA UR6, UR50, UR49, 0x3 ;  /* 0x0000003132067291 */ /* 0x000fe2000f8e18ff */
[----:B------:R-:W-:-:S04]  /*81c0*/  DEPBAR.LE SB0, 0x0 ;  /* 0x000080000000791a */ /* 0x000fc80000000000 */
[----:B------:R-:W-:-:S04]  /*81d0*/  UIADD3 UR6, UPT, UPT, UR6, 0x98, URZ ;  /* 0x0000009806067890 */ /* 0x000fc8000fffe0ff */
[----:B------:R-:W-:-:S09]  /*81e0*/  UPRMT UR6, UR53, 0x654, UR6 ;  /* 0x0000065435067896 */ /* 0x000fd20008000006 */
[----:B------:R-:W-:Y:S01]  /*81f0*/  SYNCS.ARRIVE.TRANS64.RED.A1T0 RZ, [UR6], RZ ;  /* 0x000000ffffff79a7 */ /* 0x000fe20008100406 */
[----:B------:R-:W-:Y:S05]  /*8200*/  EXIT ;  /* 0x000000000000794d */ /* 0x000fea0003800000 */
.L_x_24:
[----:B---3--:R3:W4:Y:S02]  /*8210*/  SYNCS.PHASECHK.TRANS64.TRYWAIT P0, [R3+URZ+0x130], R2 ;  /* 0x00013002030075a7 */ /* 0x00872400080011ff */
[----:B----4-:R-:W-:Y:S05]  /*8220*/  @!P0 NANOSLEEP.SYNCS 0x989680 ;  /* 0x009896800000895d */ /* 0x010fea0003900000 */
[----:B------:R-:W4:Y:S02]  /*8230*/  @!P0 SYNCS.PHASECHK.TRANS64 P0, [R3+URZ+0x130], R2 ;  /* 0x00013002030085a7 */ /* 0x000f2400080010ff */
[----:B----4-:R-:W-:Y:S05]  /*8240*/  @!P0 BRA `(.L_x_24) ;  /* 0xfffffffc00f08947 */ /* 0x010fea000383ffff */
[----:B------:R-:W-:Y:S05]  /*8250*/  BRA `(.L_x_141) ;  /* 0xffffff9800747947 */ /* 0x000fea000383ffff */
.L_x_27:
[----:B--2---:R-:W-:-:S07]  /*8260*/  MOV R0, UR6 ;  /* 0x0000000600007c02 */ /* 0x004fce0008000f00 */
.L_x_142:
[----:B--2---:R2:W3:Y:S02]  /*8270*/  SYNCS.PHASECHK.TRANS64.TRYWAIT P0, [R0+URZ+0x40], R3 ;  /* 0x00004003000075a7 */ /* 0x0044e400080011ff */
[----:B---3--:R-:W-:Y:S05]  /*8280*/  @!P0 NANOSLEEP.SYNCS 0x989680 ;  /* 0x009896800000895d */ /* 0x008fea0003900000 */
[----:B------:R-:W3:Y:S02]  /*8290*/  @!P0 SYNCS.PHASECHK.TRANS64 P0, [R0+URZ+0x40], R3 ;  /* 0x00004003000085a7 */ /* 0x000ee400080010ff */
[----:B---3--:R-:W-:Y:S05]  /*82a0*/  @!P0 BRA `(.L_x_142) ;  /* 0xfffffffc00f08947 */ /* 0x008fea000383ffff */
[----:B------:R-:W-:Y:S05]  /*82b0*/  BRA `(.L_x_26) ;  /* 0xffffff9800cc7947 */ /* 0x000fea000383ffff */
.L_x_36:
[----:B-1----:R-:W-:-:S07]  /*82c0*/  MOV R0, UR7 ;  /* 0x0000000700007c02 */ /* 0x002fce0008000f00 */
.L_x_143:
[----:B-1----:R1:W2:Y:S02]  /*82d0*/  SYNCS.PHASECHK.TRANS64.TRYWAIT P0, [R0+URZ+0x40], R3 ;  /* 0x00004003000075a7 */ /* 0x0022a400080011ff */
[----:B--2---:R-:W-:Y:S05]  /*82e0*/  @!P0 NANOSLEEP.SYNCS 0x989680 ;  /* 0x009896800000895d */ /* 0x004fea0003900000 */
[----:B------:R-:W2:Y:S02]  /*82f0*/  @!P0 SYNCS.PHASECHK.TRANS64 P0, [R0+URZ+0x40], R3 ;  /* 0x00004003000085a7 */ /* 0x000ea400080010ff */
[----:B--2---:R-:W-:Y:S05]  /*8300*/  @!P0 BRA `(.L_x_143) ;  /* 0xfffffffc00f08947 */ /* 0x004fea000383ffff */
[----:B------:R-:W-:Y:S05]  /*8310*/  BRA `(.L_x_35) ;  /* 0xffffff9c00dc7947 */ /* 0x000fea000383ffff */
.L_x_43:
[----:B-1----:R1:W4:Y:S02]  /*8320*/  SYNCS.PHASECHK.TRANS64.TRYWAIT P0, [R3+URZ+0xc0], R0 ;  /* 0x0000c000030075a7 */ /* 0x00232400080011ff */
[----:B----4-:R-:W-:Y:S05]  /*8330*/  @!P0 NANOSLEEP.SYNCS 0x989680 ;  /* 0x009896800000895d */ /* 0x010fea0003900000 */
[----:B------:R-:W4:Y:S02]  /*8340*/  @!P0 SYNCS.PHASECHK.TRANS64 P0, [R3+URZ+0xc0], R0 ;  /* 0x0000c000030085a7 */ /* 0x000f2400080010ff */
[----:B----4-:R-:W-:Y:S05]  /*8350*/  @!P0 BRA `(.L_x_43) ;  /* 0xfffffffc00f08947 */ /* 0x010fea000383ffff */
[----:B------:R-:W-:Y:S05]  /*8360*/  BRA `(.L_x_144) ;  /* 0xffffffa000cc7947 */ /* 0x000fea000383ffff */
.L_x_47:
[----:B-1----:R-:W-:-:S07]  /*8370*/  MOV R0, UR4 ;  /* 0x0000000400007c02 */ /* 0x002fce0008000f00 */
.L_x_145:
[----:B-1----:R1:W2:Y:S02]  /*8380*/  SYNCS.PHASECHK.TRANS64.TRYWAIT P0, [R0+URZ], R3 ;  /* 0x00000003000075a7 */ /* 0x0022a400080011ff */
[----:B--2---:R-:W-:Y:S05]  /*8390*/  @!P0 NANOSLEEP.SYNCS 0x989680 ;  /* 0x009896800000895d */ /* 0x004fea0003900000 */
[----:B------:R-:W2:Y:S02]  /*83a0*/  @!P0 SYNCS.PHASECHK.TRANS64 P0, [R0+URZ], R3 ;  /* 0x00000003000085a7 */ /* 0x000ea400080010ff */
[----:B--2---:R-:W-:Y:S05]  /*83b0*/  @!P0 BRA `(.L_x_145) ;  /* 0xfffffffc00f08947 */ /* 0x004fea000383ffff */
[----:B------:R-:W-:Y:S05]  /*83c0*/  BRA `(.L_x_146) ;  /* 0xffffffa800787947 */ /* 0x000fea000383ffff */
.L_x_48:
[----:B------:R-:W-:-:S07]  /*83d0*/  MOV R0, UR5 ;  /* 0x0000000500007c02 */ /* 0x000fce0008000f00 */
.L_x_147:
[----:B-1----:R1:W2:Y:S02]  /*83e0*/  SYNCS.PHASECHK.TRANS64.TRYWAIT P0, [R0+URZ], R3 ;  /* 0x00000003000075a7 */ /* 0x0022a400080011ff */
[----:B--2---:R-:W-:Y:S05]  /*83f0*/  @!P0 NANOSLEEP.SYNCS 0x989680 ;  /* 0x009896800000895d */ /* 0x004fea0003900000 */
[----:B------:R-:W2:Y:S02]  /*8400*/  @!P0 SYNCS.PHASECHK.TRANS64 P0, [R0+URZ], R3 ;  /* 0x00000003000085a7 */ /* 0x000ea400080010ff */
[----:B--2---:R-:W-:Y:S05]  /*8410*/  @!P0 BRA `(.L_x_147) ;  /* 0xfffffffc00f08947 */ /* 0x004fea000383ffff */
[----:B------:R-:W-:Y:S05]  /*8420*/  BRA `(.L_x_148) ;  /* 0xffffffa800847947 */ /* 0x000fea000383ffff */
.L_x_49:
[----:B------:R-:W-:-:S07]  /*8430*/  MOV R0, UR5 ;  /* 0x0000000500007c02 */ /* 0x000fce0008000f00 */
.L_x_149:
[----:B-1----:R1:W2:Y:S02]  /*8440*/  SYNCS.PHASECHK.TRANS64.TRYWAIT P0, [R0+URZ], R3 ;  /* 0x00000003000075a7 */ /* 0x0022a400080011ff */
[----:B--2---:R-:W-:Y:S05]  /*8450*/  @!P0 NANOSLEEP.SYNCS 0x989680 ;  /* 0x009896800000895d */ /* 0x004fea0003900000 */
[----:B------:R-:W2:Y:S02]  /*8460*/  @!P0 SYNCS.PHASECHK.TRANS64 P0, [R0+URZ], R3 ;  /* 0x00000003000085a7 */ /* 0x000ea400080010ff */
[----:B--2---:R-:W-:Y:S05]  /*8470*/  @!P0 BRA `(.L_x_149) ;  /* 0xfffffffc00f08947 */ /* 0x004fea000383ffff */
[----:B------:R-:W-:Y:S05]  /*8480*/  BRA `(.L_x_150) ;  /* 0xffffffa800907947 */ /* 0x000fea000383ffff */
.L_x_50:
[----:B------:R-:W-:-:S07]  /*8490*/  MOV R0, UR5 ;  /* 0x0000000500007c02 */ /* 0x000fce0008000f00 */
.L_x_151:
[----:B-1----:R1:W2:Y:S02]  /*84a0*/  SYNCS.PHASECHK.TRANS64.TRYWAIT P0, [R0+URZ], R3 ;  /* 0x00000003000075a7 */ /* 0x0022a400080011ff */
[----:B--2---:R-:W-:Y:S05]  /*84b0*/  @!P0 NANOSLEEP.SYNCS 0x989680 ;  /* 0x009896800000895d */ /* 0x004fea0003900000 */
[----:B------:R-:W2:Y:S02]  /*84c0*/  @!P0 SYNCS.PHASECHK.TRANS64 P0, [R0+URZ], R3 ;  /* 0x00000003000085a7 */ /* 0x000ea400080010ff */
[----:B--2---:R-:W-:Y:S05]  /*84d0*/  @!P0 BRA `(.L_x_151) ;  /* 0xfffffffc00f08947 */ /* 0x004fea000383ffff */
[----:B------:R-:W-:Y:S05]  /*84e0*/  BRA `(.L_x_152) ;  /* 0xffffffa8009c7947 */ /* 0x000fea000383ffff */
.L_x_51:
[----:B------:R-:W-:-:S07]  /*84f0*/  MOV R0, UR5 ;  /* 0x0000000500007c02 */ /* 0x000fce0008000f00 */
.L_x_153:
[----:B-1----:R1:W2:Y:S02]  /*8500*/  SYNCS.PHASECHK.TRANS64.TRYWAIT P0, [R0+URZ], R3 ;  /* 0x00000003000075a7 */ /* 0x0022a400080011ff */
[----:B--2---:R-:W-:Y:S05]  /*8510*/  @!P0 NANOSLEEP.SYNCS 0x989680 ;  /* 0x009896800000895d */ /* 0x004fea0003900000 */
[----:B------:R-:W2:Y:S02]  /*8520*/  @!P0 SYNCS.PHASECHK.TRANS64 P0, [R0+URZ], R3 ;  /* 0x00000003000085a7 */ /* 0x000ea400080010ff */
[----:B--2---:R-:W-:Y:S05]  /*8530*/  @!P0 BRA `(.L_x_153) ;  /* 0xfffffffc00f08947 */ /* 0x004fea000383ffff */
[----:B------:R-:W-:Y:S05]  /*8540*/  BRA `(.L_x_154) ;  /* 0xffffffa800a87947 */ /* 0x000fea000383ffff */
.L_x_52:
[----:B------:R-:W-:-:S07]  /*8550*/  MOV R0, UR5 ;  /* 0x0000000500007c02 */ /* 0x000fce0008000f00 */
.L_x_155:
[----:B-1----:R1:W2:Y:S02]  /*8560*/  SYNCS.PHASECHK.TRANS64.TRYWAIT P0, [R0+URZ], R3 ;  /* 0x00000003000075a7 */ /* 0x0022a400080011ff */
[----:B--2---:R-:W-:Y:S05]  /*8570*/  @!P0 NANOSLEEP.SYNCS 0x989680 ;  /* 0x009896800000895d */ /* 0x004fea0003900000 */
[----:B------:R-:W2:Y:S02]  /*8580*/  @!P0 SYNCS.PHASECHK.TRANS64 P0, [R0+URZ], R3 ;  /* 0x00000003000085a7 */ /* 0x000ea400080010ff */
[----:B--2---:R-:W-:Y:S05]  /*8590*/  @!P0 BRA `(.L_x_155) ;  /* 0xfffffffc00f08947 */ /* 0x004fea000383ffff */
[----:B------:R-:W-:Y:S05]  /*85a0*/  BRA `(.L_x_156) ;  /* 0xffffffa800b47947 */ /* 0x000fea000383ffff */
.L_x_53:
[----:B------:R-:W-:-:S07]  /*85b0*/  MOV R0, UR5 ;  /* 0x0000000500007c02 */ /* 0x000fce0008000f00 */
.L_x_157:
[----:B-1----:R1:W2:Y:S02]  /*85c0*/  SYNCS.PHASECHK.TRANS64.TRYWAIT P0, [R0+URZ], R3 ;  /* 0x00000003000075a7 */ /* 0x0022a400080011ff */
[----:B--2---:R-:W-:Y:S05]  /*85d0*/  @!P0 NANOSLEEP.SYNCS 0x989680 ;  /* 0x009896800000895d */ /* 0x004fea0003900000 */
[----:B------:R-:W2:Y:S02]  /*85e0*/  @!P0 SYNCS.PHASECHK.TRANS64 P0, [R0+URZ], R3 ;  /* 0x00000003000085a7 */ /* 0x000ea400080010ff */
[----:B--2---:R-:W-:Y:S05]  /*85f0*/  @!P0 BRA `(.L_x_157) ;  /* 0xfffffffc00f08947 */ /* 0x004fea000383ffff */
[----:B------:R-:W-:Y:S05]  /*8600*/  BRA `(.L_x_158) ;  /* 0xffffffa800c07947 */ /* 0x000fea000383ffff */
.L_x_56:
[----:B--2---:R2:W3:Y:S02]  /*8610*/  SYNCS.PHASECHK.TRANS64.TRYWAIT P0, [R2+URZ+0x120], R5 ;  /* 0x00012005020075a7 */ /* 0x0044e400080011ff */
[----:B---3--:R-:W-:Y:S05]  /*8620*/  @!P0 NANOSLEEP.SYNCS 0x989680 ;  /* 0x009896800000895d */ /* 0x008fea0003900000 */
[----:B------:R-:W3:Y:S02]  /*8630*/  @!P0 SYNCS.PHASECHK.TRANS64 P0, [R2+URZ+0x120], R5 ;  /* 0x00012005020085a7 */ /* 0x000ee400080010ff */
[----:B---3--:R-:W-:Y:S05]  /*8640*/  @!P0 BRA `(.L_x_56) ;  /* 0xfffffffc00f08947 */ /* 0x008fea000383ffff */
[----:B------:R-:W-:Y:S05]  /*8650*/  BRA `(.L_x_159) ;  /* 0xffffffac001c7947 */ /* 0x000fea000383ffff */
.L_x_57:
[----:B------:R-:W-:-:S07]  /*8660*/  MOV R2, UR4 ;  /* 0x0000000400027c02 */ /* 0x000fce0008000f00 */
.L_x_160:
[----:B--2---:R2:W3:Y:S02]  /*8670*/  SYNCS.PHASECHK.TRANS64.TRYWAIT P0, [R2+URZ+0xd0], R5 ;  /* 0x0000d005020075a7 */ /* 0x0044e400080011ff */
[----:B---3--:R-:W-:Y:S05]  /*8680*/  @!P0 NANOSLEEP.SYNCS 0x989680 ;  /* 0x009896800000895d */ /* 0x008fea0003900000 */
[----:B------:R-:W3:Y:S02]  /*8690*/  @!P0 SYNCS.PHASECHK.TRANS64 P0, [R2+URZ+0xd0], R5 ;  /* 0x0000d005020085a7 */ /* 0x000ee400080010ff */
[----:B---3--:R-:W-:Y:S05]  /*86a0*/  @!P0 BRA `(.L_x_160) ;  /* 0xfffffffc00f08947 */ /* 0x008fea000383ffff */
[----:B------:R-:W-:Y:S05]  /*86b0*/  BRA `(.L_x_161) ;  /* 0xffffffac002c7947 */ /* 0x000fea000383ffff */
.L_x_58:
[----:B--2---:R2:W3:Y:S02]  /*86c0*/  SYNCS.PHASECHK.TRANS64.TRYWAIT P1, [R2+URZ+0xc0], R5 ;  /* 0x0000c005020075a7 */ /* 0x0044e400080211ff */
[----:B---3--:R-:W-:Y:S05]  /*86d0*/  @!P1 NANOSLEEP.SYNCS 0x989680 ;  /* 0x009896800000995d */ /* 0x008fea0003900000 */
[----:B------:R-:W3:Y:S02]  /*86e0*/  @!P1 SYNCS.PHASECHK.TRANS64 P1, [R2+URZ+0xc0], R5 ;  /* 0x0000c005020095a7 */ /* 0x000ee400080210ff */
[----:B---3--:R-:W-:Y:S05]  /*86f0*/  @!P1 BRA `(.L_x_58) ;  /* 0xfffffffc00f09947 */ /* 0x008fea000383ffff */
[----:B------:R-:W-:Y:S05]  /*8700*/  BRA `(.L_x_162) ;  /* 0xffffffac005c7947 */ /* 0x000fea000383ffff */
.L_x_61:
[----:B------:R-:W-:-:S07]  /*8710*/  MOV R0, UR4 ;  /* 0x0000000400007c02 */ /* 0x000fce0008000f00 */
.L_x_163:
[----:B--2---:R2:W3:Y:S02]  /*8720*/  SYNCS.PHASECHK.TRANS64.TRYWAIT P0, [R0+URZ+0xd0], R3 ;  /* 0x0000d003000075a7 */ /* 0x0044e400080011ff */
[----:B---3--:R-:W-:Y:S05]  /*8730*/  @!P0 NANOSLEEP.SYNCS 0x989680 ;  /* 0x009896800000895d */ /* 0x008fea0003900000 */
[----:B------:R-:W3:Y:S02]  /*8740*/  @!P0 SYNCS.PHASECHK.TRANS64 P0, [R0+URZ+0xd0], R3 ;  /* 0x0000d003000085a7 */ /* 0x000ee400080010ff */
[----:B---3--:R-:W-:Y:S05]  /*8750*/  @!P0 BRA `(.L_x_163) ;  /* 0xfffffffc00f08947 */ /* 0x008fea000383ffff */
[----:B------:R-:W-:Y:S05]  /*8760*/  BRA `(.L_x_60) ;  /* 0xffffffac00b07947 */ /* 0x000fea000383ffff */
.L_x_70:
[----:B--2---:R-:W-:-:S04]  /*8770*/  MOV R0, UR5 ;  /* 0x0000000500007c02 */ /* 0x004fc80008000f00 */
[----:B------:R2:W3:Y:S03]  /*8780*/  SYNCS.PHASECHK.TRANS64.TRYWAIT P0, [R0+URZ+0x8], R7 ;  /* 0x00000807000075a7 */ /* 0x0004e600080011ff */
[----:B---3--:R-:W-:Y:S05]  /*8790*/  @!P0 NANOSLEEP.SYNCS 0x989680 ;  /* 0x009896800000895d */ /* 0x008fea0003900000 */
[----:B------:R-:W3:Y:S02]  /*87a0*/  @!P0 SYNCS.PHASECHK.TRANS64 P0, [R0+URZ+0x8], R7 ;  /* 0x00000807000085a7 */ /* 0x000ee400080010ff */
[----:B---3--:R-:W-:Y:S05]  /*87b0*/  @!P0 BRA `(.L_x_70) ;  /* 0xfffffffc00ec8947 */ /* 0x008fea000383ffff */
[----:B------:R-:W-:Y:S05]  /*87c0*/  BRA `(.L_x_69) ;  /* 0xffffffb000647947 */ /* 0x000fea000383ffff */
.L_x_72:
[----:B------:R-:W-:Y:S01]  /*87d0*/  BSSY B0, `(.L_x_164) ;  /* 0x0000006000007945 */ /* 0x000fe20003800000 */
[----:B------:R-:W-:-:S07]  /*87e0*/  MOV R15, 0xffffffff ;  /* 0xffffffff000f7802 */ /* 0x000fce0000000f00 */
[----:B-12--5:R-:W-:Y:S05]  /*87f0*/  WARPSYNC.COLLECTIVE R15, `(.L_x_165) ;  /* 0x000000000f0c7348 */ /* 0x026fea0003c00000 */
[----:B------:R-:W-:Y:S02]  /*8800*/  ELECT P6, UR79, PT ;  /* 0x00000000004f782f */ /* 0x000fe400038c0000 */
[----:B------:R-:W-:Y:S01]  /*8810*/  MOV R14, UR79 ;  /* 0x0000004f000e7c02 */ /* 0x000fe20008000f00 */
[----:B-12--5:R-:W-:Y:S10]  /*8820*/  ENDCOLLECTIVE ;  /* 0x000000000000791b */ /* 0x026ff40003800000 */
.L_x_165:
[----:B------:R-:W-:Y:S05]  /*8830*/  BSYNC B0 ;  /* 0x0000000000007941 */ /* 0x000fea0003800000 */
.L_x_164:
[----:B------:R-:W-:Y:S01]  /*8840*/  PLOP3.LUT P0, PT, P6, PT, PT, 0x80, 0x8 ;  /* 0x000000000008781c */ /* 0x000fe2000370f070 */
[----:B------:R-:W-:-:S12]  /*8850*/  BRA `(.L_x_166) ;  /* 0xffffffb000907947 */ /* 0x000fd8000383ffff */
.L_x_74:
[----:B--2---:R-:W-:-:S04]  /*8860*/  MOV R0, UR5 ;  /* 0x0000000500007c02 */ /* 0x004fc80008000f00 */
[----:B------:R2:W3:Y:S03]  /*8870*/  SYNCS.PHASECHK.TRANS64.TRYWAIT P0, [R0+URZ+0x8], R5 ;  /* 0x00000805000075a7 */ /* 0x0004e600080011ff */
[----:B---3--:R-:W-:Y:S05]  /*8880*/  @!P0 NANOSLEEP.SYNCS 0x989680 ;  /* 0x009896800000895d */ /* 0x008fea0003900000 */
[----:B------:R-:W3:Y:S02]  /*8890*/  @!P0 SYNCS.PHASECHK.TRANS64 P0, [R0+URZ+0x8], R5 ;  /* 0x00000805000085a7 */ /* 0x000ee400080010ff */
[----:B---3--:R-:W-:Y:S05]  /*88a0*/  @!P0 BRA `(.L_x_74) ;  /* 0xfffffffc00ec8947 */ /* 0x008fea000383ffff */
[----:B------:R-:W-:Y:S05]  /*88b0*/  BRA `(.L_x_73) ;  /* 0xffffffb000947947 */ /* 0x000fea000383ffff */
.L_x_75:
[----:B-1----:R1:W2:Y:S02]  /*88c0*/  SYNCS.PHASECHK.TRANS64.TRYWAIT P0, [R0+URZ+0xc0], R5 ;  /* 0x0000c005000075a7 */ /* 0x0022a400080011ff */
[----:B--2---:R-:W-:Y:S05]  /*88d0*/  @!P0 NANOSLEEP.SYNCS 0x989680 ;  /* 0x009896800000895d */ /* 0x004fea0003900000 */
[----:B------:R-:W2:Y:S02]  /*88e0*/  @!P0 SYNCS.PHASECHK.TRANS64 P0, [R0+URZ+0xc0], R5 ;  /* 0x0000c005000085a7 */ /* 0x000ea400080010ff */
[----:B--2---:R-:W-:Y:S05]  /*88f0*/  @!P0 BRA `(.L_x_75) ;  /* 0xfffffffc00f08947 */ /* 0x004fea000383ffff */
[----:B------:R-:W-:Y:S05]  /*8900*/  BRA `(.L_x_167) ;  /* 0xffffffb400a07947 */ /* 0x000fea000383ffff */
.L_x_77:
[----:B------:R-:W-:-:S07]  /*8910*/  MOV R0, UR46 ;  /* 0x0000002e00007c02 */ /* 0x000fce0008000f00 */
.L_x_168:
[----:B-1----:R1:W2:Y:S02]  /*8920*/  SYNCS.PHASECHK.TRANS64.TRYWAIT P0, [R0+URZ+0x100], R5 ;  /* 0x00010005000075a7 */ /* 0x0022a400080011ff */
[----:B--2---:R-:W-:Y:S05]  /*8930*/  @!P0 NANOSLEEP.SYNCS 0x989680 ;  /* 0x009896800000895d */ /* 0x004fea0003900000 */
[----:B------:R-:W2:Y:S02]  /*8940*/  @!P0 SYNCS.PHASECHK.TRANS64 P0, [R0+URZ+0x100], R5 ;  /* 0x00010005000085a7 */ /* 0x000ea400080010ff */
[----:B--2---:R-:W-:Y:S05]  /*8950*/  @!P0 BRA `(.L_x_168) ;  /* 0xfffffffc00f08947 */ /* 0x004fea000383ffff */
[----:B------:R-:W-:Y:S05]  /*8960*/  BRA `(.L_x_169) ;  /* 0xffffffb400ec7947 */ /* 0x000fea000383ffff */
.L_x_80:
[----:B------:R-:W-:Y:S07]  /*8970*/  MOV R0, UR7 ;  /* 0x0000000700007c02 */ /* 0x000fee0008000f00 */
.L_x_170:
[----:B-1----:R1:W2:Y:S02]  /*8980*/  SYNCS.PHASECHK.TRANS64.TRYWAIT P0, [R0+URZ], R5 ;  /* 0x00000005000075a7 */ /* 0x0022a400080011ff */
[----:B--2---:R-:W-:Y:S05]  /*8990*/  @!P0 NANOSLEEP.SYNCS 0x989680 ;  /* 0x009896800000895d */ /* 0x004fea0003900000 */
[----:B------:R-:W2:Y:S02]  /*89a0*/  @!P0 SYNCS.PHASECHK.TRANS64 P0, [R0+URZ], R5 ;  /* 0x00000005000085a7 */ /* 0x000ea400080010ff */
[----:B--2---:R-:W-:Y:S05]  /*89b0*/  @!P0 BRA `(.L_x_170) ;  /* 0xfffffffc00f08947 */ /* 0x004fea000383ffff */
[----:B------:R-:W-:Y:S05]  /*89c0*/  BRA `(.L_x_79) ;  /* 0xffffffb800007947 */ /* 0x000fea000383ffff */
.L_x_84:
[----:B-1----:R-:W-:-:S07]  /*89d0*/  MOV R0, UR4 ;  /* 0x0000000400007c02 */ /* 0x002fce0008000f00 */
.L_x_171:
[----:B-1----:R1:W2:Y:S02]  /*89e0*/  SYNCS.PHASECHK.TRANS64.TRYWAIT P0, [R0+URZ], R3 ;  /* 0x00000003000075a7 */ /* 0x0022a400080011ff */
[----:B--2---:R-:W-:Y:S05]  /*89f0*/  @!P0 NANOSLEEP.SYNCS 0x989680 ;  /* 0x009896800000895d */ /* 0x004fea0003900000 */
[----:B------:R-:W2:Y:S02]  /*8a00*/  @!P0 SYNCS.PHASECHK.TRANS64 P0, [R0+URZ], R3 ;  /* 0x00000003000085a7 */ /* 0x000ea400080010ff */
[----:B--2---:R-:W-:Y:S05]  /*8a10*/  @!P0 BRA `(.L_x_171) ;  /* 0xfffffffc00f08947 */ /* 0x004fea000383ffff */
[----:B------:R-:W-:Y:S05]  /*8a20*/  BRA `(.L_x_172) ;  /* 0xffffffbc00447947 */ /* 0x000fea000383ffff */
.L_x_85:
[----:B------:R-:W-:-:S07]  /*8a30*/  MOV R0, UR5 ;  /* 0x0000000500007c02 */ /* 0x000fce0008000f00 */
.L_x_173:
[----:B-1----:R1:W2:Y:S02]  /*8a40*/  SYNCS.PHASECHK.TRANS64.TRYWAIT P0, [R0+URZ], R3 ;  /* 0x00000003000075a7 */ /* 0x0022a400080011ff */
[----:B--2---:R-:W-:Y:S05]  /*8a50*/  @!P0 NANOSLEEP.SYNCS 0x989680 ;  /* 0x009896800000895d */ /* 0x004fea0003900000 */
[----:B------:R-:W2:Y:S02]  /*8a60*/  @!P0 SYNCS.PHASECHK.TRANS64 P0, [R0+URZ], R3 ;  /* 0x00000003000085a7 */ /* 0x000ea400080010ff */
[----:B--2---:R-:W-:Y:S05]  /*8a70*/  @!P0 BRA `(.L_x_173) ;  /* 0xfffffffc00f08947 */ /* 0x004fea000383ffff */
[----:B------:R-:W-:Y:S05]  /*8a80*/  BRA `(.L_x_174) ;  /* 0xffffffbc00507947 */ /* 0x000fea000383ffff */
.L_x_86:
[----:B------:R-:W-:-:S07]  /*8a90*/  MOV R0, UR5 ;  /* 0x0000000500007c02 */ /* 0x000fce0008000f00 */
.L_x_175:
[----:B-1----:R1:W2:Y:S02]  /*8aa0*/  SYNCS.PHASECHK.TRANS64.TRYWAIT P0, [R0+URZ], R3 ;  /* 0x00000003000075a7 */ /* 0x0022a400080011ff */
[----:B--2---:R-:W-:Y:S05]  /*8ab0*/  @!P0 NANOSLEEP.SYNCS 0x989680 ;  /* 0x009896800000895d */ /* 0x004fea0003900000 */
[----:B------:R-:W2:Y:S02]  /*8ac0*/  @!P0 SYNCS.PHASECHK.TRANS64 P0, [R0+URZ], R3 ;  /* 0x00000003000085a7 */ /* 0x000ea400080010ff */
[----:B--2---:R-:W-:Y:S05]  /*8ad0*/  @!P0 BRA `(.L_x_175) ;  /* 0xfffffffc00f08947 */ /* 0x004fea000383ffff */
[----:B------:R-:W-:Y:S05]  /*8ae0*/  BRA `(.L_x_176) ;  /* 0xffffffbc005c7947 */ /* 0x000fea000383ffff */
.L_x_89:
[----:B------:R-:W-:-:S07]  /*8af0*/  MOV R0, UR41 ;  /* 0x0000002900007c02 */ /* 0x000fce0008000f00 */
.L_x_177:
[----:B-1----:R1:W2:Y:S02]  /*8b00*/  SYNCS.PHASECHK.TRANS64.TRYWAIT P1, [R0+URZ+0x140], R3 ;  /* 0x00014003000075a7 */ /* 0x0022a400080211ff */
[----:B--2---:R-:W-:Y:S05]  /*8b10*/  @!P1 NANOSLEEP.SYNCS 0x989680 ;  /* 0x009896800000995d */ /* 0x004fea0003900000 */
[----:B------:R-:W2:Y:S02]  /*8b20*/  @!P1 SYNCS.PHASECHK.TRANS64 P1, [R0+URZ+0x140], R3 ;  /* 0x00014003000095a7 */ /* 0x000ea400080210ff */
[----:B--2---:R-:W-:Y:S05]  /*8b30*/  @!P1 BRA `(.L_x_177) ;  /* 0xfffffffc00f09947 */ /* 0x004fea000383ffff */
[----:B------:R-:W-:Y:S05]  /*8b40*/  BRA `(.L_x_178) ;  /* 0xffffffbc00a87947 */ /* 0x000fea000383ffff */
.L_x_94:
[----:B---3--:R3:W4:Y:S02]  /*8b50*/  SYNCS.PHASECHK.TRANS64.TRYWAIT P0, [R12+URZ+0xc0], R9 ;  /* 0x0000c0090c0075a7 */ /* 0x00872400080011ff */
[----:B----4-:R-:W-:Y:S05]  /*8b60*/  @!P0 NANOSLEEP.SYNCS 0x989680 ;  /* 0x009896800000895d */ /* 0x010fea0003900000 */
[----:B------:R-:W4:Y:S02]  /*8b70*/  @!P0 SYNCS.PHASECHK.TRANS64 P0, [R12+URZ+0xc0], R9 ;  /* 0x0000c0090c0085a7 */ /* 0x000f2400080010ff */
[----:B----4-:R-:W-:Y:S05]  /*8b80*/  @!P0 BRA `(.L_x_94) ;  /* 0xfffffffc00f08947 */ /* 0x010fea000383ffff */
[----:B------:R-:W-:Y:S05]  /*8b90*/  BRA `(.L_x_179) ;  /* 0xffffffc000c07947 */ /* 0x000fea000383ffff */
.L_x_97:
[----:B------:R-:W-:Y:S07]  /*8ba0*/  MOV R0, UR29 ;  /* 0x0000001d00007c02 */ /* 0x000fee0008000f00 */
.L_x_180:
[----:B-1----:R1:W3:Y:S02]  /*8bb0*/  SYNCS.PHASECHK.TRANS64.TRYWAIT P2, [R0+URZ+0xb8], R9 ;  /* 0x0000b809000075a7 */ /* 0x0022e400080411ff */
[----:B---3--:R-:W-:Y:S05]  /*8bc0*/  @!P2 NANOSLEEP.SYNCS 0x989680 ;  /* 0x009896800000a95d */ /* 0x008fea0003900000 */
[----:B------:R-:W3:Y:S02]  /*8bd0*/  @!P2 SYNCS.PHASECHK.TRANS64 P2, [R0+URZ+0xb8], R9 ;  /* 0x0000b8090000a5a7 */ /* 0x000ee400080410ff */
[----:B---3--:R-:W-:Y:S05]  /*8be0*/  @!P2 BRA `(.L_x_180) ;  /* 0xfffffffc00f0a947 */ /* 0x008fea000383ffff */
[----:B------:R-:W-:Y:S05]  /*8bf0*/  BRA `(.L_x_96) ;  /* 0xffffffc800247947 */ /* 0x000fea000383ffff */
.L_x_100:
[----:B---3--:R-:W-:Y:S07]  /*8c00*/  MOV R0, UR4 ;  /* 0x0000000400007c02 */ /* 0x008fee0008000f00 */
.L_x_181:
[----:B-1----:R1:W3:Y:S02]  /*8c10*/  SYNCS.PHASECHK.TRANS64.TRYWAIT P0, [R0+URZ+0x98], R9 ;  /* 0x00009809000075a7 */ /* 0x0022e400080011ff */
[----:B---3--:R-:W-:Y:S05]  /*8c20*/  @!P0 NANOSLEEP.SYNCS 0x989680 ;  /* 0x009896800000895d */ /* 0x008fea0003900000 */
[----:B------:R-:W3:Y:S02]  /*8c30*/  @!P0 SYNCS.PHASECHK.TRANS64 P0, [R0+URZ+0x98], R9 ;  /* 0x00009809000085a7 */ /* 0x000ee400080010ff */
[----:B---3--:R-:W-:Y:S05]  /*8c40*/  @!P0 BRA `(.L_x_181) ;  /* 0xfffffffc00f08947 */ /* 0x008fea000383ffff */
[----:B------:R-:W-:Y:S05]  /*8c50*/  BRA `(.L_x_182) ;  /* 0xffffffc800847947 */ /* 0x000fea000383ffff */
.L_x_101:
[----:B------:R-:W-:Y:S07]  /*8c60*/  MOV R9, UR5 ;  /* 0x0000000500097c02 */ /* 0x000fee0008000f00 */
.L_x_183:
[----:B-1----:R1:W3:Y:S02]  /*8c70*/  SYNCS.PHASECHK.TRANS64.TRYWAIT P0, [R9+URZ+0x98], R6 ;  /* 0x00009806090075a7 */ /* 0x0022e400080011ff */
[----:B---3--:R-:W-:Y:S05]  /*8c80*/  @!P0 NANOSLEEP.SYNCS 0x989680 ;  /* 0x009896800000895d */ /* 0x008fea0003900000 */
[----:B------:R-:W3:Y:S02]  /*8c90*/  @!P0 SYNCS.PHASECHK.TRANS64 P0, [R9+URZ+0x98], R6 ;  /* 0x00009806090085a7 */ /* 0x000ee400080010ff */
[----:B---3--:R-:W-:Y:S05]  /*8ca0*/  @!P0 BRA `(.L_x_183) ;  /* 0xfffffffc00f08947 */ /* 0x008fea000383ffff */
[----:B------:R-:W-:Y:S05]  /*8cb0*/  BRA `(.L_x_184) ;  /* 0xffffffc800fc7947 */ /* 0x000fea000383ffff */
.L_x_103:
[----:B------:R-:W-:-:S07]  /*8cc0*/  MOV R0, UR4 ;  /* 0x0000000400007c02 */ /* 0x000fce0008000f00 */
.L_x_185:
[----:B-1----:R1:W3:Y:S02]  /*8cd0*/  SYNCS.PHASECHK.TRANS64.TRYWAIT P0, [R0+URZ], R3 ;  /* 0x00000003000075a7 */ /* 0x0022e400080011ff */
[----:B---3--:R-:W-:Y:S05]  /*8ce0*/  @!P0 NANOSLEEP.SYNCS 0x989680 ;  /* 0x009896800000895d */ /* 0x008fea0003900000 */
[----:B------:R-:W3:Y:S02]  /*8cf0*/  @!P0 SYNCS.PHASECHK.TRANS64 P0, [R0+URZ], R3 ;  /* 0x00000003000085a7 */ /* 0x000ee400080010ff */
[----:B---3--:R-:W-:Y:S05]  /*8d00*/  @!P0 BRA `(.L_x_185) ;  /* 0xfffffffc00f08947 */ /* 0x008fea000383ffff */
[----:B------:R-:W-:Y:S05]  /*8d10*/  BRA `(.L_x_186) ;  /* 0xffffffcc00ac7947 */ /* 0x000fea000383ffff */
.L_x_104:
[----:B------:R-:W-:-:S07]  /*8d20*/  MOV R0, UR5 ;  /* 0x0000000500007c02 */ /* 0x000fce0008000f00 */
.L_x_187:
[----:B-1----:R1:W3:Y:S02]  /*8d30*/  SYNCS.PHASECHK.TRANS64.TRYWAIT P0, [R0+URZ], R3 ;  /* 0x00000003000075a7 */ /* 0x0022e400080011ff */
[----:B---3--:R-:W-:Y:S05]  /*8d40*/  @!P0 NANOSLEEP.SYNCS 0x989680 ;  /* 0x009896800000895d */ /* 0x008fea0003900000 */
[----:B------:R-:W3:Y:S02]  /*8d50*/  @!P0 SYNCS.PHASECHK.TRANS64 P0, [R0+URZ], R3 ;  /* 0x00000003000085a7 */ /* 0x000ee400080010ff */
[----:B---3--:R-:W-:Y:S05]  /*8d60*/  @!P0 BRA `(.L_x_187) ;  /* 0xfffffffc00f08947 */ /* 0x008fea000383ffff */
[----:B------:R-:W-:Y:S05]  /*8d70*/  BRA `(.L_x_188) ;  /* 0xffffffcc00b87947 */ /* 0x000fea000383ffff */
.L_x_106:
[----:B--2---:R2:W4:Y:S02]  /*8d80*/  SYNCS.PHASECHK.TRANS64.TRYWAIT P0, [R3+URZ+0xc0], R0 ;  /* 0x0000c000030075a7 */ /* 0x00452400080011ff */
[----:B----4-:R-:W-:Y:S05]  /*8d90*/  @!P0 NANOSLEEP.SYNCS 0x989680 ;  /* 0x009896800000895d */ /* 0x010fea0003900000 */
[----:B------:R-:W4:Y:S02]  /*8da0*/  @!P0 SYNCS.PHASECHK.TRANS64 P0, [R3+URZ+0xc0], R0 ;  /* 0x0000c000030085a7 */ /* 0x000f2400080010ff */
[----:B----4-:R-:W-:Y:S05]  /*8db0*/  @!P0 BRA `(.L_x_106) ;  /* 0xfffffffc00f08947 */ /* 0x010fea000383ffff */
[----:B------:R-:W-:Y:S05]  /*8dc0*/  BRA `(.L_x_189) ;  /* 0xffffffd000b07947 */ /* 0x000fea000383ffff */
.L_x_116:
[----:B-1----:R1:W2:Y:S02]  /*8dd0*/  SYNCS.PHASECHK.TRANS64.TRYWAIT P0, [R0+URZ+0x80], R5 ;  /* 0x00008005000075a7 */ /* 0x0022a400080011ff */
[----:B--2---:R-:W-:Y:S05]  /*8de0*/  @!P0 NANOSLEEP.SYNCS 0x989680 ;  /* 0x009896800000895d */ /* 0x004fea0003900000 */
[----:B------:R-:W2:Y:S02]  /*8df0*/  @!P0 SYNCS.PHASECHK.TRANS64 P0, [R0+URZ+0x80], R5 ;  /* 0x00008005000085a7 */ /* 0x000ea400080010ff */
[----:B--2---:R-:W-:Y:S05]  /*8e00*/  @!P0 BRA `(.L_x_116) ;  /* 0xfffffffc00f08947 */ /* 0x004fea000383ffff */
[----:B------:R-:W-:Y:S05]  /*8e10*/  BRA `(.L_x_115) ;  /* 0xffffffe0002c7947 */ /* 0x000fea000383ffff */
.L_x_118:
[----:B-1----:R1:W3:Y:S02]  /*8e20*/  SYNCS.PHASECHK.TRANS64.TRYWAIT P1, [R82+URZ+0xe0], R3 ;  /* 0x0000e003520075a7 */ /* 0x0022e400080211ff */
[----:B---3--:R-:W-:Y:S05]  /*8e30*/  @!P1 NANOSLEEP.SYNCS 0x989680 ;  /* 0x009896800000995d */ /* 0x008fea0003900000 */
[----:B------:R-:W3:Y:S02]  /*8e40*/  @!P1 SYNCS.PHASECHK.TRANS64 P1, [R82+URZ+0xe0], R3 ;  /* 0x0000e003520095a7 */ /* 0x000ee400080210ff */
[----:B---3--:R-:W-:Y:S05]  /*8e50*/  @!P1 BRA `(.L_x_118) ;  /* 0xfffffffc00f09947 */ /* 0x008fea000383ffff */
[----:B------:R-:W-:Y:S05]  /*8e60*/  BRA `(.L_x_117) ;  /* 0xffffffe000647947 */ /* 0x000fea000383ffff */
.L_x_129:
[----:B---3--:R3:W4:Y:S02]  /*8e70*/  SYNCS.PHASECHK.TRANS64.TRYWAIT P0, [R2+URZ+0x80], R5 ;  /* 0x00008005020075a7 */ /* 0x00872400080011ff */
[----:B----4-:R-:W-:Y:S05]  /*8e80*/  @!P0 NANOSLEEP.SYNCS 0x989680 ;  /* 0x009896800000895d */ /* 0x010fea0003900000 */
[----:B------:R-:W4:Y:S02]  /*8e90*/  @!P0 SYNCS.PHASECHK.TRANS64 P0, [R2+URZ+0x80], R5 ;  /* 0x00008005020085a7 */ /* 0x000f2400080010ff */
[----:B----4-:R-:W-:Y:S05]  /*8ea0*/  @!P0 BRA `(.L_x_129) ;  /* 0xfffffffc00f08947 */ /* 0x010fea000383ffff */
[----:B------:R-:W-:Y:S05]  /*8eb0*/  BRA `(.L_x_128) ;  /* 0xffffffe800287947 */ /* 0x000fea000383ffff */
        .weak           $__internal_0_$__cuda_sm10x_tcgen05_guardrail_trap_col_being_dealloced_not_returned_by_alloc
        .type           $__internal_0_$__cuda_sm10x_tcgen05_guardrail_trap_col_being_dealloced_not_returned_by_alloc,@function
        .size           $__internal_0_$__cuda_sm10x_tcgen05_guardrail_trap_col_being_dealloced_not_returned_by_alloc,($__internal_1_$__cuda_sm10x_tcgen05_guardrail_trap_phase_invalid_during_alloc - $__internal_0_$__cuda_sm10x_tcgen05_guardrail_trap_col_being_dealloced_not_returned_by_alloc)
$__internal_0_$__cuda_sm10x_tcgen05_guardrail_trap_col_being_dealloced_not_returned_by_alloc:
[----:B------:R-:W-:Y:S05]  /*8ec0*/  BPT.TRAP 0x1 ;  /* 0x000000040000795c */ /* 0x000fea0000300000 */
[----:B------:R-:W-:-:S04]  /*8ed0*/  HFMA2 R3, -RZ, RZ, 0, 0 ;  /* 0x00000000ff037431 */ /* 0x000fc800000001ff */
[----:B------:R-:W-:Y:S05]  /*8ee0*/  RET.REL.NODEC R2 `(_ZN7cutlass13device_kernelINS_4gemm6kernel13GemmUniversalIN4cute5tupleIJiiiiEEENS1_10collective13CollectiveMmaINS1_35MainloopSm100TmaUmmaWarpSpecializedILi8ELi2ELi4ENS5_IJNS4_1CILi4EEENSA_ILi2EEENSA_ILi1EEEEEEEENS5_IJNSA_ILi128EEENSA_ILi64EEESH_EEEfNS5_IJlSD_lEEEfSJ_NS4_8TiledMMAINS4_8MMA_AtomIJNS4_23SM100_MMA_TF32_2x1SM_SSINS_10tfloat32_tESN_fLi128ELi64ELNS4_4UMMA5MajorE0ELSP_0ELNSO_7ScaleInE0ELSQ_0EEEEEENS4_6LayoutINS5_IJSD_SD_SD_EEENS5_IJNSA_ILi0EEESV_SV_EEEEENS5_IJNS4_10UnderscoreESY_SY_EEEEENS4_28SM100_TMA_2SM_LOAD_MULTICASTENS4_14ComposedLayoutINS4_7SwizzleILi3ELi4ELi3EEENS4_18smem_ptr_flag_bitsILi32EEENST_INS5_IJNSA_ILi8EEENSA_ILi32EEEEEENS5_IJS18_SD_EEEEEEEvNS4_8identityES11_S1C_vS1D_EENS_8epilogue10collective18CollectiveEpilogueINS1F_23Sm100TmaWarpSpecializedILi3ELi2ELi16ELb1ELb0EEEJNS5_IJSH_SH_SH_EEENS5_IJNST_ISH_SD_EENST_INS5_IJNSA_ILi16EEESC_EEENS5_IJSD_S18_EEEEEEEEfSJ_fSJ_NS1F_6fusion15FusionCallbacksIS1J_NS1R_17LinearCombinationIffffLNS_15FloatRoundStyleE2EEES1K_S1Q_JEEENS4_5SM1004TMEM4LOAD26SM100_TMEM_LOAD_32dp32b16xENS4_13SM90_TMA_LOADENS12_INS13_ILi2ELi4ELi3EEES16_NST_INS5_IJS17_S1M_EEENS5_IJS1M_SD_EEEEEEENS4_39AutoVectorizingCopyWithAssumedAlignmentILi128EEENS4_14SM90_TMA_STOREES26_S28_S28_EEEvvEEEEvNT_6ParamsE) ;  /* 0xffffff7002447950 */ /* 0x000fea0003c3ffff */
        .weak           $__internal_1_$__cuda_sm10x_tcgen05_guardrail_trap_phase_invalid_during_alloc
        .type           $__internal_1_$__cuda_sm10x_tcgen05_guardrail_trap_phase_invalid_during_alloc,@function
        .size           $__internal_1_$__cuda_sm10x_tcgen05_guardrail_trap_phase_invalid_during_alloc,($__internal_2_$__cuda_sm10x_tcgen05_guardrail_trap_unallocated_columns_being_dealloced - $__internal_1_$__cuda_sm10x_tcgen05_guardrail_trap_phase_invalid_during_alloc)
$__internal_1_$__cuda_sm10x_tcgen05_guardrail_trap_phase_invalid_during_alloc:
[----:B------:R-:W-:Y:S05]  /*8ef0*/  BPT.TRAP 0x1 ;  /* 0x000000040000795c */ /* 0x000fea0000300000 */
[----:B------:R-:W-:-:S04]  /*8f00*/  MOV R5, 0x0 ;  /* 0x0000000000057802 */ /* 0x000fc80000000f00 */
[----:B------:R-:W-:Y:S05]  /*8f10*/  RET.REL.NODEC R4 `(_ZN7cutlass13device_kernelINS_4gemm6kernel13GemmUniversalIN4cute5tupleIJiiiiEEENS1_10collective13CollectiveMmaINS1_35MainloopSm100TmaUmmaWarpSpecializedILi8ELi2ELi4ENS5_IJNS4_1CILi4EEENSA_ILi2EEENSA_ILi1EEEEEEEENS5_IJNSA_ILi128EEENSA_ILi64EEESH_EEEfNS5_IJlSD_lEEEfSJ_NS4_8TiledMMAINS4_8MMA_AtomIJNS4_23SM100_MMA_TF32_2x1SM_SSINS_10tfloat32_tESN_fLi128ELi64ELNS4_4UMMA5MajorE0ELSP_0ELNSO_7ScaleInE0ELSQ_0EEEEEENS4_6LayoutINS5_IJSD_SD_SD_EEENS5_IJNSA_ILi0EEESV_SV_EEEEENS5_IJNS4_10UnderscoreESY_SY_EEEEENS4_28SM100_TMA_2SM_LOAD_MULTICASTENS4_14ComposedLayoutINS4_7SwizzleILi3ELi4ELi3EEENS4_18smem_ptr_flag_bitsILi32EEENST_INS5_IJNSA_ILi8EEENSA_ILi32EEEEEENS5_IJS18_SD_EEEEEEEvNS4_8identityES11_S1C_vS1D_EENS_8epilogue10collective18CollectiveEpilogueINS1F_23Sm100TmaWarpSpecializedILi3ELi2ELi16ELb1ELb0EEEJNS5_IJSH_SH_SH_EEENS5_IJNST_ISH_SD_EENST_INS5_IJNSA_ILi16EEESC_EEENS5_IJSD_S18_EEEEEEEEfSJ_fSJ_NS1F_6fusion15FusionCallbacksIS1J_NS1R_17LinearCombinationIffffLNS_15FloatRoundStyleE2EEES1K_S1Q_JEEENS4_5SM1004TMEM4LOAD26SM100_TMEM_LOAD_32dp32b16xENS4_13SM90_TMA_LOADENS12_INS13_ILi2ELi4ELi3EEES16_NST_INS5_IJS17_S1M_EEENS5_IJS1M_SD_EEEEEEENS4_39AutoVectorizingCopyWithAssumedAlignmentILi128EEENS4_14SM90_TMA_STOREES26_S28_S28_EEEvvEEEEvNT_6ParamsE) ;  /* 0xffffff7004387950 */ /* 0x000fea0003c3ffff */
        .weak           $__internal_2_$__cuda_sm10x_tcgen05_guardrail_trap_unallocated_columns_being_dealloced
        .type           $__internal_2_$__cuda_sm10x_tcgen05_guardrail_trap_unallocated_columns_being_dealloced,@function
        .size           $__internal_2_$__cuda_sm10x_tcgen05_guardrail_trap_unallocated_columns_being_dealloced,(.L_x_191 - $__internal_2_$__cuda_sm10x_tcgen05_guardrail_trap_unallocated_columns_being_dealloced)
$__internal_2_$__cuda_sm10x_tcgen05_guardrail_trap_unallocated_columns_being_dealloced:
[----:B------:R-:W-:Y:S05]  /*8f20*/  BPT.TRAP 0x1 ;  /* 0x000000040000795c */ /* 0x000fea0000300000 */
[----:B------:R-:W-:-:S04]  /*8f30*/  HFMA2 R3, -RZ, RZ, 0, 0 ;  /* 0x00000000ff037431 */ /* 0x000fc800000001ff */
[----:B------:R-:W-:Y:S05]  /*8f40*/  RET.REL.NODEC R2 `(_ZN7cutlass13device_kernelINS_4gemm6kernel13GemmUniversalIN4cute5tupleIJiiiiEEENS1_10collective13CollectiveMmaINS1_35MainloopSm100TmaUmmaWarpSpecializedILi8ELi2ELi4ENS5_IJNS4_1CILi4EEENSA_ILi2EEENSA_ILi1EEEEEEEENS5_IJNSA_ILi128EEENSA_ILi64EEESH_EEEfNS5_IJlSD_lEEEfSJ_NS4_8TiledMMAINS4_8MMA_AtomIJNS4_23SM100_MMA_TF32_2x1SM_SSINS_10tfloat32_tESN_fLi128ELi64ELNS4_4UMMA5MajorE0ELSP_0ELNSO_7ScaleInE0ELSQ_0EEEEEENS4_6LayoutINS5_IJSD_SD_SD_EEENS5_IJNSA_ILi0EEESV_SV_EEEEENS5_IJNS4_10UnderscoreESY_SY_EEEEENS4_28SM100_TMA_2SM_LOAD_MULTICASTENS4_14ComposedLayoutINS4_7SwizzleILi3ELi4ELi3EEENS4_18smem_ptr_flag_bitsILi32EEENST_INS5_IJNSA_ILi8EEENSA_ILi32EEEEEENS5_IJS18_SD_EEEEEEEvNS4_8identityES11_S1C_vS1D_EENS_8epilogue10collective18CollectiveEpilogueINS1F_23Sm100TmaWarpSpecializedILi3ELi2ELi16ELb1ELb0EEEJNS5_IJSH_SH_SH_EEENS5_IJNST_ISH_SD_EENST_INS5_IJNSA_ILi16EEESC_EEENS5_IJSD_S18_EEEEEEEEfSJ_fSJ_NS1F_6fusion15FusionCallbacksIS1J_NS1R_17LinearCombinationIffffLNS_15FloatRoundStyleE2EEES1K_S1Q_JEEENS4_5SM1004TMEM4LOAD26SM100_TMEM_LOAD_32dp32b16xENS4_13SM90_TMA_LOADENS12_INS13_ILi2ELi4ELi3EEES16_NST_INS5_IJS17_S1M_EEENS5_IJS1M_SD_EEEEEEENS4_39AutoVectorizingCopyWithAssumedAlignmentILi128EEENS4_14SM90_TMA_STOREES26_S28_S28_EEEvvEEEEvNT_6ParamsE) ;  /* 0xffffff70022c7950 */ /* 0x000fea0003c3ffff */
.L_x_190:
[----:B------:R-:W-:-:S00]  /*8f50*/  BRA `(.L_x_190) ;  /* 0xfffffffc00fc7947 */ /* 0x000fc0000383ffff */
[----:B------:R-:W-:-:S00]  /*8f60*/  NOP ;  /* 0x0000000000007918 */ /* 0x000fc00000000000 */
        /* <DEDUP_REMOVED lines=9> */
.L_x_191:


//--------------------- .nv.global.init           --------------------------
	.section	.nv.global.init,"aw",@progbits
.nv.global.init:
	.type		$str$27,@object
	.size		$str$27,($str$28 - $str$27)
$str$27:
        /*0000*/ 	.byte	0x28, 0x61, 0x64, 0x64, 0x72, 0x65, 0x73, 0x73, 0x20, 0x26, 0x20, 0x6d, 0x61, 0x73, 0x6b, 0x29
        /*0010*/ 	.byte	0x20, 0x3d, 0x3d, 0x20, 0x30, 0x00
	.type		$str$28,@object
	.size		$str$28,($str$26 - $str$28)
$str$28:
        /*0016*/ 	.byte	0x2f, 0x74, 0x6d, 0x70, 0x2f, 0x63, 0x75, 0x74, 0x6c, 0x61, 0x73, 0x73, 0x5f, 0x73, 0x77, 0x65
        /*0026*/ 	.byte	0x65, 0x70, 0x5f, 0x73, 0x72, 0x63, 0x2f, 0x69, 0x6e, 0x63, 0x6c, 0x75, 0x64, 0x65, 0x2f, 0x63
        /*0036*/ 	.byte	0x75, 0x74, 0x65, 0x2f, 0x70, 0x6f, 0x69, 0x6e, 0x74, 0x65, 0x72, 0x5f, 0x66, 0x6c, 0x61, 0x67
        /*0046*/ 	.byte	0x67, 0x65, 0x64, 0x2e, 0x68, 0x70, 0x70, 0x00
	.type		$str$26,@object
	.size		$str$26,($str$25 - $str$26)
$str$26:
        /*004e*/ 	.byte	0x2f, 0x74, 0x6d, 0x70, 0x2f, 0x63, 0x75, 0x74, 0x6c, 0x61, 0x73, 0x73, 0x5f, 0x73, 0x77, 0x65
        /*005e*/ 	.byte	0x65, 0x70, 0x5f, 0x73, 0x72, 0x63, 0x2f, 0x69, 0x6e, 0x63, 0x6c, 0x75, 0x64, 0x65, 0x2f, 0x63
        /*006e*/ 	.byte	0x75, 0x74, 0x65, 0x2f, 0x61, 0x74, 0x6f, 0x6d, 0x2f, 0x63, 0x6f, 0x70, 0x79, 0x5f, 0x74, 0x72
        /*007e*/ 	.byte	0x61, 0x69, 0x74, 0x73, 0x5f, 0x73, 0x6d, 0x31, 0x30, 0x30, 0x2e, 0x68, 0x70, 0x70, 0x00
	.type		$str$25,@object
	.size		$str$25,(__unnamed_1 - $str$25)
$str$25:
        /*008d*/ 	.byte	0x28, 0x28, 0x75, 0x69, 0x6e, 0x74, 0x33, 0x32, 0x5f, 0x74, 0x28, 0x74, 0x68, 0x72, 0x65, 0x61
        /*009d*/ 	.byte	0x64, 0x49, 0x64, 0x78, 0x2e, 0x78, 0x29, 0x20, 0x2f, 0x20, 0x33, 0x32, 0x29, 0x20, 0x25, 0x20
        /*00ad*/ 	.byte	0x34, 0x29, 0x20, 0x3d, 0x3d, 0x20, 0x28, 0x28, 0x28, 0x74, 0x6d, 0x65, 0x6d, 0x5f, 0x61, 0x64
        /*00bd*/ 	.byte	0x64, 0x72, 0x20, 0x3e, 0x3e, 0x20, 0x31, 0x36, 0x29, 0x20, 0x2f, 0x20, 0x33, 0x32, 0x29, 0x20
        /*00cd*/ 	.byte	0x25, 0x20, 0x34, 0x29, 0x00
	.type		__unnamed_1,@object
	.size		__unnamed_1,(__unnamed_2 - __unnamed_1)
__unnamed_1:
        /*00d2*/ 	.byte	0x61, 0x75, 0x74, 0x6f, 0x20, 0x63, 0x75, 0x74, 0x65, 0x3a, 0x3a, 0x61, 0x73, 0x5f, 0x70, 0x6f
        /* <DEDUP_REMOVED lines=23> */
        /*0252*/ 	.byte	0x3a, 0x3a, 0x43, 0x3c, 0x32, 0x30, 0x34, 0x38, 0x3e, 0x3e, 0x3e, 0x3e, 0x5d, 0x00
	.type		__unnamed_2,@object
	.size		__unnamed_2,(.L_2 - __unnamed_2)
__unnamed_2:
        /* <DEDUP_REMOVED lines=42> */
        /*0500*/ 	.byte	0x3e, 0x5d, 0x00
.L_2:


//--------------------- .nv.shared._ZN7cutlass13device_kernelINS_4gemm6kernel13GemmUniversalIN4cute5tupleIJiiiiEEENS1_10collective13CollectiveMmaINS1_35MainloopSm100TmaUmmaWarpSpecializedILi8ELi2ELi4ENS5_IJNS4_1CILi4EEENSA_ILi2EEENSA_ILi1EEEEEEEENS5_IJNSA_ILi128EEENSA_ILi64EEESH_EEEfNS5_IJlSD_lEEEfSJ_NS4_8TiledMMAINS4_8MMA_AtomIJNS4_23SM100_MMA_TF32_2x1SM_SSINS_10tfloat32_tESN_fLi128ELi64ELNS4_4UMMA5MajorE0ELSP_0ELNSO_7ScaleInE0ELSQ_0EEEEEENS4_6LayoutINS5_IJSD_SD_SD_EEENS5_IJNSA_ILi0EEESV_SV_EEEEENS5_IJNS4_10UnderscoreESY_SY_EEEEENS4_28SM100_TMA_2SM_LOAD_MULTICASTENS4_14ComposedLayoutINS4_7SwizzleILi3ELi4ELi3EEENS4_18smem_ptr_flag_bitsILi32EEENST_INS5_IJNSA_ILi8EEENSA_ILi32EEEEEENS5_IJS18_SD_EEEEEEEvNS4_8identityES11_S1C_vS1D_EENS_8epilogue10collective18CollectiveEpilogueINS1F_23Sm100TmaWarpSpecializedILi3ELi2ELi16ELb1ELb0EEEJNS5_IJSH_SH_SH_EEENS5_IJNST_ISH_SD_EENST_INS5_IJNSA_ILi16EEESC_EEENS5_IJSD_S18_EEEEEEEEfSJ_fSJ_NS1F_6fusion15FusionCallbacksIS1J_NS1R_17LinearCombinationIffffLNS_15FloatRoundStyleE2EEES1K_S1Q_JEEENS4_5SM1004TMEM4LOAD26SM100_TMEM_LOAD_32dp32b16xENS4_13SM90_TMA_LOADENS12_INS13_ILi2ELi4ELi3EEES16_NST_INS5_IJS17_S1M_EEENS5_IJS1M_SD_EEEEEEENS4_39AutoVectorizingCopyWithAssumedAlignmentILi128EEENS4_14SM90_TMA_STOREES26_S28_S28_EEEvvEEEEvNT_6ParamsE --------------------------
	.section	.nv.shared._ZN7cutlass13device_kernelINS_4gemm6kernel13GemmUniversalIN4cute5tupleIJiiiiEEENS1_10collective13CollectiveMmaINS1_35MainloopSm100TmaUmmaWarpSpecializedILi8ELi2ELi4ENS5_IJNS4_1CILi4EEENSA_ILi2EEENSA_ILi1EEEEEEEENS5_IJNSA_ILi128EEENSA_ILi64EEESH_EEEfNS5_IJlSD_lEEEfSJ_NS4_8TiledMMAINS4_8MMA_AtomIJNS4_23SM100_MMA_TF32_2x1SM_SSINS_10tfloat32_tESN_fLi128ELi64ELNS4_4UMMA5MajorE0ELSP_0ELNSO_7ScaleInE0ELSQ_0EEEEEENS4_6LayoutINS5_IJSD_SD_SD_EEENS5_IJNSA_ILi0EEESV_SV_EEEEENS5_IJNS4_10UnderscoreESY_SY_EEEEENS4_28SM100_TMA_2SM_LOAD_MULTICASTENS4_14ComposedLayoutINS4_7SwizzleILi3ELi4ELi3EEENS4_18smem_ptr_flag_bitsILi32EEENST_INS5_IJNSA_ILi8EEENSA_ILi32EEEEEENS5_IJS18_SD_EEEEEEEvNS4_8identityES11_S1C_vS1D_EENS_8epilogue10collective18CollectiveEpilogueINS1F_23Sm100TmaWarpSpecializedILi3ELi2ELi16ELb1ELb0EEEJNS5_IJSH_SH_SH_EEENS5_IJNST_ISH_SD_EENST_INS5_IJNSA_ILi16EEESC_EEENS5_IJSD_S18_EEEEEEEEfSJ_fSJ_NS1F_6fusion15FusionCallbacksIS1J_NS1R_17LinearCombinationIffffLNS_15FloatRoundStyleE2EEES1K_S1Q_JEEENS4_5SM1004TMEM4LOAD26SM100_TMEM_LOAD_32dp32b16xENS4_13SM90_TMA_LOADENS12_INS13_ILi2ELi4ELi3EEES16_NST_INS5_IJS17_S1M_EEENS5_IJS1M_SD_EEEEEEENS4_39AutoVectorizingCopyWithAssumedAlignmentILi128EEENS4_14SM90_TMA_STOREES26_S28_S28_EEEvvEEEEvNT_6ParamsE,"aw",@nobits
	.sectionflags	@""
	.align	16
	.zero		1024


//--------------------- .nv.shared.reserved.0     --------------------------
	.section	.nv.shared.reserved.0,"aw",@nobits
	.weak		__nv_reservedSMEM_offset_0_alias
	.size		__nv_reservedSMEM_offset_0_alias, 0, 64
	.other		__nv_reservedSMEM_offset_0_alias,@"STO_CUDA_RESERVED_SHARED STV_DEFAULT"
__nv_reservedSMEM_offset_0_alias:
	.zero		0
.nv.shared.reserved.0:
	.zero		64
	.weak		__nv_reservedSMEM_tcgen05_partition
	.type		__nv_reservedSMEM_tcgen05_partition,@object
	.size		__nv_reservedSMEM_tcgen05_partition,(.L_0 - __nv_reservedSMEM_tcgen05_partition)
__nv_reservedSMEM_tcgen05_partition:
	.zero		32
.L_0:


//--------------------- .nv.global                --------------------------
	.section	.nv.global,"aw",@nobits
.nv.global:
	.type		_ZN40_INTERNAL_73ce0fef_4_k_cu_2a20a0f2_276604cute1_E,@object
	.size		_ZN40_INTERNAL_73ce0fef_4_k_cu_2a20a0f2_276604cute1_E,(_ZN40_INTERNAL_73ce0fef_4_k_cu_2a20a0f2_276604cuda3std3__45__cpo6cbeginE - _ZN40_INTERNAL_73ce0fef_4_k_cu_2a20a0f2_276604cute1_E)
_ZN40_INTERNAL_73ce0fef_4_k_cu_2a20a0f2_276604cute1_E:
	.zero		1
	.type		_ZN40_INTERNAL_73ce0fef_4_k_cu_2a20a0f2_276604cuda3std3__45__cpo6cbeginE,@object
	.size		_ZN40_INTERNAL_73ce0fef_4_k_cu_2a20a0f2_276604cuda3std3__45__cpo6cbeginE,(_ZN40_INTERNAL_73ce0fef_4_k_cu_2a20a0f2_276604cuda3std3__48in_placeE - _ZN40_INTERNAL_73ce0fef_4_k_cu_2a20a0f2_276604cuda3std3__45__cpo6cbeginE)
_ZN40_INTERNAL_73ce0fef_4_k_cu_2a20a0f2_276604cuda3std3__45__cpo6cbeginE:
	.zero		1
	.type		_ZN40_INTERNAL_73ce0fef_4_k_cu_2a20a0f2_276604cuda3std3__48in_placeE,@object
	.size		_ZN40_INTERNAL_73ce0fef_4_k_cu_2a20a0f2_276604cuda3std3__48in_placeE,(_ZN40_INTERNAL_73ce0fef_4_k_cu_2a20a0f2_276604cuda3std6ranges3__45__cpo9iter_moveE - _ZN40_INTERNAL_73ce0fef_4_k_cu_2a20a0f2_276604cuda3std3__48in_placeE)
_ZN40_INTERNAL_73ce0fef_4_k_cu_2a20a0f2_276604cuda3std3__48in_placeE:
	.zero		1
	.type		_ZN40_INTERNAL_73ce0fef_4_k_cu_2a20a0f2_276604cuda3std6ranges3__45__cpo9iter_moveE,@object
	.size		_ZN40_INTERNAL_73ce0fef_4_k_cu_2a20a0f2_276604cuda3std6ranges3__45__cpo9iter_moveE,(_ZN40_INTERNAL_73ce0fef_4_k_cu_2a20a0f2_276604cuda3std3__45__cpo5beginE - _ZN40_INTERNAL_73ce0fef_4_k_cu_2a20a0f2_276604cuda3std6ranges3__45__cpo9iter_moveE)
_ZN40_INTERNAL_73ce0fef_4_k_cu_2a20a0f2_276604cuda3std6ranges3__45__cpo9iter_moveE:
	.zero		1
	.type		_ZN40_INTERNAL_73ce0fef_4_k_cu_2a20a0f2_276604cuda3std3__45__cpo5beginE,@object
	.size		_ZN40_INTERNAL_73ce0fef_4_k_cu_2a20a0f2_276604cuda3std3__45__cpo5beginE,(_ZN40_INTERNAL_73ce0fef_4_k_cu_2a20a0f2_276604cuda3std3__442_GLOBAL__N__73ce0fef_4_k_cu_2a20a0f2_276606ignoreE - _ZN40_INTERNAL_73ce0fef_4_k_cu_2a20a0f2_276604cuda3std3__45__cpo5beginE)
_ZN40_INTERNAL_73ce0fef_4_k_cu_2a20a0f2_276604cuda3std3__45__cpo5beginE:
	.zero		1
	.type		_ZN40_INTERNAL_73ce0fef_4_k_cu_2a20a0f2_276604cuda3std3__442_GLOBAL__N__73ce0fef_4_k_cu_2a20a0f2_276606ignoreE,@object
	.size		_ZN40_INTERNAL_73ce0fef_4_k_cu_2a20a0f2_276604cuda3std3__442_GLOBAL__N__73ce0fef_4_k_cu_2a20a0f2_276606ignoreE,(_ZN40_INTERNAL_73ce0fef_4_k_cu_2a20a0f2_276604cute7productE - _ZN40_INTERNAL_73ce0fef_4_k_cu_2a20a0f2_276604cuda3std3__442_GLOBAL__N__73ce0fef_4_k_cu_2a20a0f2_276606ignoreE)
_ZN40_INTERNAL_73ce0fef_4_k_cu_2a20a0f2_276604cuda3std3__442_GLOBAL__N__73ce0fef_4_k_cu_2a20a0f2_276606ignoreE:
	.zero		1
	.type		_ZN40_INTERNAL_73ce0fef_4_k_cu_2a20a0f2_276604cute7productE,@object
	.size		_ZN40_INTERNAL_73ce0fef_4_k_cu_2a20a0f2_276604cute7productE,(_ZN40_INTERNAL_73ce0fef_4_k_cu_2a20a0f2_276604cuda3std3__45__cpo3endE - _ZN40_INTERNAL_73ce0fef_4_k_cu_2a20a0f2_276604cute7productE)
_ZN40_INTERNAL_73ce0fef_4_k_cu_2a20a0f2_276604cute7productE:
	.zero		1
	.type		_ZN40_INTERNAL_73ce0fef_4_k_cu_2a20a0f2_276604cuda3std3__45__cpo3endE,@object
	.size		_ZN40_INTERNAL_73ce0fef_4_k_cu_2a20a0f2_276604cuda3std3__45__cpo3endE,(_ZN40_INTERNAL_73ce0fef_4_k_cu_2a20a0f2_276604cuda3std3__419piecewise_constructE - _ZN40_INTERNAL_73ce0fef_4_k_cu_2a20a0f2_276604cuda3std3__45__cpo3endE)
_ZN40_INTERNAL_73ce0fef_4_k_cu_2a20a0f2_276604cuda3std3__45__cpo3endE:
	.zero		1
	.type		_ZN40_INTERNAL_73ce0fef_4_k_cu_2a20a0f2_276604cuda3std3__419piecewise_constructE,@object
	.size		_ZN40_INTERNAL_73ce0fef_4_k_cu_2a20a0f2_276604cuda3std3__419piecewise_constructE,(_ZN40_INTERNAL_73ce0fef_4_k_cu_2a20a0f2_276604cuda3std3__45__cpo4cendE - _ZN40_INTERNAL_73ce0fef_4_k_cu_2a20a0f2_276604cuda3std3__419piecewise_constructE)
_ZN40_INTERNAL_73ce0fef_4_k_cu_2a20a0f2_276604cuda3std3__419piecewise_constructE:
	.zero		1
	.type		_ZN40_INTERNAL_73ce0fef_4_k_cu_2a20a0f2_276604cuda3std3__45__cpo4cendE,@object
	.size		_ZN40_INTERNAL_73ce0fef_4_k_cu_2a20a0f2_276604cuda3std3__45__cpo4cendE,(_ZN40_INTERNAL_73ce0fef_4_k_cu_2a20a0f2_276604cuda3std6ranges3__45__cpo4swapE - _ZN40_INTERNAL_73ce0fef_4_k_cu_2a20a0f2_276604cuda3std3__45__cpo4cendE)
_ZN40_INTERNAL_73ce0fef_4_k_cu_2a20a0f2_276604cuda3std3__45__cpo4cendE:
	.zero		1
	.type		_ZN40_INTERNAL_73ce0fef_4_k_cu_2a20a0f2_276604cuda3std6ranges3__45__cpo4swapE,@object
	.size		_ZN40_INTERNAL_73ce0fef_4_k_cu_2a20a0f2_276604cuda3std6ranges3__45__cpo4swapE,(.L_10 - _ZN40_INTERNAL_73ce0fef_4_k_cu_2a20a0f2_276604cuda3std6ranges3__45__cpo4swapE)
_ZN40_INTERNAL_73ce0fef_4_k_cu_2a20a0f2_276604cuda3std6ranges3__45__cpo4swapE:
	.zero		1
.L_10:


//--------------------- .nv.constant0._ZN7cutlass13device_kernelINS_4gemm6kernel13GemmUniversalIN4cute5tupleIJiiiiEEENS1_10collective13CollectiveMmaINS1_35MainloopSm100TmaUmmaWarpSpecializedILi8ELi2ELi4ENS5_IJNS4_1CILi4EEENSA_ILi2EEENSA_ILi1EEEEEEEENS5_IJNSA_ILi128EEENSA_ILi64EEESH_EEEfNS5_IJlSD_lEEEfSJ_NS4_8TiledMMAINS4_8MMA_AtomIJNS4_23SM100_MMA_TF32_2x1SM_SSINS_10tfloat32_tESN_fLi128ELi64ELNS4_4UMMA5MajorE0ELSP_0ELNSO_7ScaleInE0ELSQ_0EEEEEENS4_6LayoutINS5_IJSD_SD_SD_EEENS5_IJNSA_ILi0EEESV_SV_EEEEENS5_IJNS4_10UnderscoreESY_SY_EEEEENS4_28SM100_TMA_2SM_LOAD_MULTICASTENS4_14ComposedLayoutINS4_7SwizzleILi3ELi4ELi3EEENS4_18smem_ptr_flag_bitsILi32EEENST_INS5_IJNSA_ILi8EEENSA_ILi32EEEEEENS5_IJS18_SD_EEEEEEEvNS4_8identityES11_S1C_vS1D_EENS_8epilogue10collective18CollectiveEpilogueINS1F_23Sm100TmaWarpSpecializedILi3ELi2ELi16ELb1ELb0EEEJNS5_IJSH_SH_SH_EEENS5_IJNST_ISH_SD_EENST_INS5_IJNSA_ILi16EEESC_EEENS5_IJSD_S18_EEEEEEEEfSJ_fSJ_NS1F_6fusion15FusionCallbacksIS1J_NS1R_17LinearCombinationIffffLNS_15FloatRoundStyleE2EEES1K_S1Q_JEEENS4_5SM1004TMEM4LOAD26SM100_TMEM_LOAD_32dp32b16xENS4_13SM90_TMA_LOADENS12_INS13_ILi2ELi4ELi3EEES16_NST_INS5_IJS17_S1M_EEENS5_IJS1M_SD_EEEEEEENS4_39AutoVectorizingCopyWithAssumedAlignmentILi128EEENS4_14SM90_TMA_STOREES26_S28_S28_EEEvvEEEEvNT_6ParamsE --------------------------
	.section	.nv.constant0._ZN7cutlass13device_kernelINS_4gemm6kernel13GemmUniversalIN4cute5tupleIJiiiiEEENS1_10collective13CollectiveMmaINS1_35MainloopSm100TmaUmmaWarpSpecializedILi8ELi2ELi4ENS5_IJNS4_1CILi4EEENSA_ILi2EEENSA_ILi1EEEEEEEENS5_IJNSA_ILi128EEENSA_ILi64EEESH_EEEfNS5_IJlSD_lEEEfSJ_NS4_8TiledMMAINS4_8MMA_AtomIJNS4_23SM100_MMA_TF32_2x1SM_SSINS_10tfloat32_tESN_fLi128ELi64ELNS4_4UMMA5MajorE0ELSP_0ELNSO_7ScaleInE0ELSQ_0EEEEEENS4_6LayoutINS5_IJSD_SD_SD_EEENS5_IJNSA_ILi0EEESV_SV_EEEEENS5_IJNS4_10UnderscoreESY_SY_EEEEENS4_28SM100_TMA_2SM_LOAD_MULTICASTENS4_14ComposedLayoutINS4_7SwizzleILi3ELi4ELi3EEENS4_18smem_ptr_flag_bitsILi32EEENST_INS5_IJNSA_ILi8EEENSA_ILi32EEEEEENS5_IJS18_SD_EEEEEEEvNS4_8identityES11_S1C_vS1D_EENS_8epilogue10collective18CollectiveEpilogueINS1F_23Sm100TmaWarpSpecializedILi3ELi2ELi16ELb1ELb0EEEJNS5_IJSH_SH_SH_EEENS5_IJNST_ISH_SD_EENST_INS5_IJNSA_ILi16EEESC_EEENS5_IJSD_S18_EEEEEEEEfSJ_fSJ_NS1F_6fusion15FusionCallbacksIS1J_NS1R_17LinearCombinationIffffLNS_15FloatRoundStyleE2EEES1K_S1Q_JEEENS4_5SM1004TMEM4LOAD26SM100_TMEM_LOAD_32dp32b16xENS4_13SM90_TMA_LOADENS12_INS13_ILi2ELi4ELi3EEES16_NST_INS5_IJS17_S1M_EEENS5_IJS1M_SD_EEEEEEENS4_39AutoVectorizingCopyWithAssumedAlignmentILi128EEENS4_14SM90_TMA_STOREES26_S28_S28_EEEvvEEEEvNT_6ParamsE,"a",@progbits
	.sectionflags	@""
	.align	4
.nv.constant0._ZN7cutlass13device_kernelINS_4gemm6kernel13GemmUniversalIN4cute5tupleIJiiiiEEENS1_10collective13CollectiveMmaINS1_35MainloopSm100TmaUmmaWarpSpecializedILi8ELi2ELi4ENS5_IJNS4_1CILi4EEENSA_ILi2EEENSA_ILi1EEEEEEEENS5_IJNSA_ILi128EEENSA_ILi64EEESH_EEEfNS5_IJlSD_lEEEfSJ_NS4_8TiledMMAINS4_8MMA_AtomIJNS4_23SM100_MMA_TF32_2x1SM_SSINS_10tfloat32_tESN_fLi128ELi64ELNS4_4UMMA5MajorE0ELSP_0ELNSO_7ScaleInE0ELSQ_0EEEEEENS4_6LayoutINS5_IJSD_SD_SD_EEENS5_IJNSA_ILi0EEESV_SV_EEEEENS5_IJNS4_10UnderscoreESY_SY_EEEEENS4_28SM100_TMA_2SM_LOAD_MULTICASTENS4_14ComposedLayoutINS4_7SwizzleILi3ELi4ELi3EEENS4_18smem_ptr_flag_bitsILi32EEENST_INS5_IJNSA_ILi8EEENSA_ILi32EEEEEENS5_IJS18_SD_EEEEEEEvNS4_8identityES11_S1C_vS1D_EENS_8epilogue10collective18CollectiveEpilogueINS1F_23Sm100TmaWarpSpecializedILi3ELi2ELi16ELb1ELb0EEEJNS5_IJSH_SH_SH_EEENS5_IJNST_ISH_SD_EENST_INS5_IJNSA_ILi16EEESC_EEENS5_IJSD_S18_EEEEEEEEfSJ_fSJ_NS1F_6fusion15FusionCallbacksIS1J_NS1R_17LinearCombinationIffffLNS_15FloatRoundStyleE2EEES1K_S1Q_JEEENS4_5SM1004TMEM4LOAD26SM100_TMEM_LOAD_32dp32b16xENS4_13SM90_TMA_LOADENS12_INS13_ILi2ELi4ELi3EEES16_NST_INS5_IJS17_S1M_EEENS5_IJS1M_SD_EEEEEEENS4_39AutoVectorizingCopyWithAssumedAlignmentILi128EEENS4_14SM90_TMA_STOREES26_S28_S28_EEEvvEEEEvNT_6ParamsE:
	.zero		2944


//--------------------- SYMBOLS --------------------------

	.type		.nv.reservedSmem.offset0,@object
	.size		.nv.reservedSmem.offset0,0x4
	.type		.nv.reservedSmem.cap,@object
	.size		.nv.reservedSmem.cap,0x4
	.type		__assertfail,@function
